//
// Generated by NVIDIA NVVM Compiler
//
// Compiler Build ID: CL-36424714
// Cuda compilation tools, release 13.0, V13.0.88
// Based on NVVM 20.0.0
//

.version 9.0
.target sm_100
.address_size 64

	// .globl	_Z8func_gpuPdS_iiS_i
// _ZZ8func_gpuPdS_iiS_iE5sum_t has been demoted
// _ZZ16verification_gpuPdS_iS_iS_E9local_sum has been demoted

.visible .entry _Z8func_gpuPdS_iiS_i(
	.param .u64 .ptr .align 1 _Z8func_gpuPdS_iiS_i_param_0,
	.param .u64 .ptr .align 1 _Z8func_gpuPdS_iiS_i_param_1,
	.param .u32 _Z8func_gpuPdS_iiS_i_param_2,
	.param .u32 _Z8func_gpuPdS_iiS_i_param_3,
	.param .u64 .ptr .align 1 _Z8func_gpuPdS_iiS_i_param_4,
	.param .u32 _Z8func_gpuPdS_iiS_i_param_5
)
{
	.reg .pred 	%p<42>;
	.reg .b32 	%r<41>;
	.reg .b64 	%rd<21>;
	.reg .b64 	%fd<53>;
	// demoted variable
	.shared .align 8 .b8 _ZZ8func_gpuPdS_iiS_iE5sum_t[8192];
	ld.param.u64 	%rd2, [_Z8func_gpuPdS_iiS_i_param_0];
	ld.param.u64 	%rd3, [_Z8func_gpuPdS_iiS_i_param_1];
	ld.param.u32 	%r10, [_Z8func_gpuPdS_iiS_i_param_2];
	ld.param.u32 	%r13, [_Z8func_gpuPdS_iiS_i_param_3];
	ld.param.u64 	%rd4, [_Z8func_gpuPdS_iiS_i_param_4];
	ld.param.u32 	%r12, [_Z8func_gpuPdS_iiS_i_param_5];
	mov.u32 	%r1, %tid.y;
	shl.b32 	%r14, %r1, 5;
	mov.u32 	%r2, %tid.x;
	add.s32 	%r3, %r14, %r2;
	shl.b32 	%r15, %r3, 3;
	mov.u32 	%r16, _ZZ8func_gpuPdS_iiS_iE5sum_t;
	add.s32 	%r4, %r16, %r15;
	mov.b64 	%rd5, 0;
	st.shared.u64 	[%r4], %rd5;
	mov.u32 	%r5, %ctaid.x;
	mov.u32 	%r17, %ntid.x;
	mad.lo.s32 	%r6, %r5, %r17, %r2;
	mov.u32 	%r7, %ctaid.y;
	mov.u32 	%r18, %ntid.y;
	mad.lo.s32 	%r8, %r7, %r18, %r1;
	setp.ne.s32 	%p2, %r8, 0;
	setp.gt.s32 	%p3, %r6, 0;
	and.pred  	%p4, %p2, %p3;
	add.s32 	%r9, %r13, -1;
	max.s32 	%r19, %r8, %r6;
	setp.lt.s32 	%p5, %r19, %r9;
	and.pred  	%p1, %p4, %p5;
	mov.f64 	%fd49, 0d0000000000000000;
	not.pred 	%p6, %p1;
	mov.f64 	%fd50, %fd49;
	mov.f64 	%fd51, %fd49;
	mov.f64 	%fd52, %fd49;
	@%p6 bra 	$L__BB0_2;
	cvta.to.global.u64 	%rd6, %rd3;
	add.s32 	%r21, %r8, -1;
	mul.lo.s32 	%r22, %r13, %r21;
	cvt.s64.s32 	%rd7, %r22;
	cvt.u64.u32 	%rd8, %r6;
	add.s64 	%rd9, %rd8, %rd7;
	shl.b64 	%rd10, %rd9, 3;
	add.s64 	%rd11, %rd6, %rd10;
	ld.global.f64 	%fd49, [%rd11+8];
	add.s32 	%r23, %r6, %r22;
	add.s32 	%r24, %r23, -1;
	mul.wide.s32 	%rd12, %r24, 8;
	add.s64 	%rd13, %rd6, %rd12;
	ld.global.f64 	%fd50, [%rd13];
	shl.b32 	%r25, %r13, 1;
	add.s32 	%r26, %r22, %r25;
	add.s32 	%r27, %r26, %r6;
	mul.wide.s32 	%rd14, %r27, 8;
	add.s64 	%rd15, %rd6, %rd14;
	ld.global.f64 	%fd51, [%rd15+8];
	ld.global.f64 	%fd52, [%rd15+-8];
$L__BB0_2:
	setp.gt.f64 	%p7, %fd49, %fd50;
	selp.f64 	%fd11, %fd49, %fd50, %p7;
	selp.f64 	%fd12, %fd50, %fd49, %p7;
	setp.gt.f64 	%p8, %fd12, %fd51;
	selp.f64 	%fd13, %fd12, %fd51, %p8;
	selp.f64 	%fd14, %fd51, %fd12, %p8;
	setp.gt.f64 	%p9, %fd14, %fd52;
	selp.f64 	%fd15, %fd14, %fd52, %p9;
	setp.gt.f64 	%p10, %fd11, %fd13;
	selp.f64 	%fd16, %fd13, %fd11, %p10;
	setp.gt.f64 	%p11, %fd16, %fd15;
	selp.f64 	%fd9, %fd15, %fd16, %p11;
	bar.sync 	0;
	mad.lo.s32 	%r28, %r13, %r8, %r6;
	cvta.to.global.u64 	%rd16, %rd2;
	mul.wide.s32 	%rd17, %r28, 8;
	add.s64 	%rd1, %rd16, %rd17;
	@%p6 bra 	$L__BB0_4;
	st.global.f64 	[%rd1], %fd9;
$L__BB0_4:
	bar.sync 	0;
	setp.ne.s32 	%p13, %r12, 9;
	or.pred  	%p15, %p13, %p6;
	@%p15 bra 	$L__BB0_6;
	st.shared.f64 	[%r4], %fd9;
$L__BB0_6:
	setp.ne.s32 	%p16, %r12, 9;
	bar.sync 	0;
	@%p16 bra 	$L__BB0_32;
	setp.eq.s32 	%p17, %r8, 0;
	setp.lt.s32 	%p18, %r6, %r13;
	and.pred  	%p19, %p17, %p18;
	@%p19 bra 	$L__BB0_9;
	setp.lt.s32 	%p20, %r6, %r13;
	setp.eq.s32 	%p21, %r6, 0;
	setp.lt.s32 	%p22, %r8, %r13;
	and.pred  	%p23, %p21, %p22;
	setp.eq.s32 	%p24, %r8, %r9;
	and.pred  	%p25, %p20, %p24;
	setp.eq.s32 	%p26, %r6, %r9;
	and.pred  	%p27, %p22, %p26;
	or.pred  	%p28, %p25, %p27;
	or.pred  	%p29, %p23, %p28;
	not.pred 	%p30, %p29;
	@%p30 bra 	$L__BB0_10;
$L__BB0_9:
	ld.global.f64 	%fd17, [%rd1];
	st.shared.f64 	[%r4], %fd17;
$L__BB0_10:
	bar.sync 	0;
	and.b32  	%r29, %r2, 1;
	setp.eq.b32 	%p31, %r29, 1;
	@%p31 bra 	$L__BB0_12;
	ld.shared.f64 	%fd18, [%r4+8];
	ld.shared.f64 	%fd19, [%r4];
	add.f64 	%fd20, %fd18, %fd19;
	st.shared.f64 	[%r4], %fd20;
$L__BB0_12:
	bar.sync 	0;
	and.b32  	%r30, %r2, 3;
	setp.ne.s32 	%p32, %r30, 0;
	@%p32 bra 	$L__BB0_14;
	ld.shared.f64 	%fd21, [%r4+16];
	ld.shared.f64 	%fd22, [%r4];
	add.f64 	%fd23, %fd21, %fd22;
	st.shared.f64 	[%r4], %fd23;
$L__BB0_14:
	bar.sync 	0;
	and.b32  	%r31, %r2, 7;
	setp.ne.s32 	%p33, %r31, 0;
	@%p33 bra 	$L__BB0_16;
	ld.shared.f64 	%fd24, [%r4+32];
	ld.shared.f64 	%fd25, [%r4];
	add.f64 	%fd26, %fd24, %fd25;
	st.shared.f64 	[%r4], %fd26;
$L__BB0_16:
	bar.sync 	0;
	and.b32  	%r32, %r2, 15;
	setp.ne.s32 	%p34, %r32, 0;
	@%p34 bra 	$L__BB0_18;
	ld.shared.f64 	%fd27, [%r4+64];
	ld.shared.f64 	%fd28, [%r4];
	add.f64 	%fd29, %fd27, %fd28;
	st.shared.f64 	[%r4], %fd29;
$L__BB0_18:
	bar.sync 	0;
	and.b32  	%r33, %r2, 31;
	setp.ne.s32 	%p35, %r33, 0;
	@%p35 bra 	$L__BB0_20;
	ld.shared.f64 	%fd30, [%r4+128];
	ld.shared.f64 	%fd31, [%r4];
	add.f64 	%fd32, %fd30, %fd31;
	st.shared.f64 	[%r4], %fd32;
$L__BB0_20:
	bar.sync 	0;
	and.b32  	%r34, %r3, 63;
	setp.ne.s32 	%p36, %r34, 0;
	@%p36 bra 	$L__BB0_22;
	ld.shared.f64 	%fd33, [%r4+256];
	ld.shared.f64 	%fd34, [%r4];
	add.f64 	%fd35, %fd33, %fd34;
	st.shared.f64 	[%r4], %fd35;
$L__BB0_22:
	bar.sync 	0;
	and.b32  	%r35, %r3, 127;
	setp.ne.s32 	%p37, %r35, 0;
	@%p37 bra 	$L__BB0_24;
	ld.shared.f64 	%fd36, [%r4+512];
	ld.shared.f64 	%fd37, [%r4];
	add.f64 	%fd38, %fd36, %fd37;
	st.shared.f64 	[%r4], %fd38;
$L__BB0_24:
	bar.sync 	0;
	and.b32  	%r36, %r3, 255;
	setp.ne.s32 	%p38, %r36, 0;
	@%p38 bra 	$L__BB0_26;
	ld.shared.f64 	%fd39, [%r4+1024];
	ld.shared.f64 	%fd40, [%r4];
	add.f64 	%fd41, %fd39, %fd40;
	st.shared.f64 	[%r4], %fd41;
$L__BB0_26:
	bar.sync 	0;
	and.b32  	%r37, %r3, 511;
	setp.ne.s32 	%p39, %r37, 0;
	@%p39 bra 	$L__BB0_28;
	ld.shared.f64 	%fd42, [%r4+2048];
	ld.shared.f64 	%fd43, [%r4];
	add.f64 	%fd44, %fd42, %fd43;
	st.shared.f64 	[%r4], %fd44;
$L__BB0_28:
	bar.sync 	0;
	and.b32  	%r38, %r3, 1023;
	setp.ne.s32 	%p40, %r38, 0;
	@%p40 bra 	$L__BB0_30;
	ld.shared.f64 	%fd45, [%r4+4096];
	ld.shared.f64 	%fd46, [%r4];
	add.f64 	%fd47, %fd45, %fd46;
	st.shared.f64 	[%r4], %fd47;
$L__BB0_30:
	bar.sync 	0;
	bar.sync 	0;
	or.b32  	%r39, %r2, %r1;
	setp.ne.s32 	%p41, %r39, 0;
	@%p41 bra 	$L__BB0_32;
	ld.shared.f64 	%fd48, [_ZZ8func_gpuPdS_iiS_iE5sum_t];
	mad.lo.s32 	%r40, %r10, %r7, %r5;
	cvta.to.global.u64 	%rd18, %rd4;
	mul.wide.u32 	%rd19, %r40, 8;
	add.s64 	%rd20, %rd18, %rd19;
	st.global.f64 	[%rd20], %fd48;
$L__BB0_32:
	ret;

}
	// .globl	_Z12func_gpu_cpyPdS_iiS_i
.visible .entry _Z12func_gpu_cpyPdS_iiS_i(
	.param .u64 .ptr .align 1 _Z12func_gpu_cpyPdS_iiS_i_param_0,
	.param .u64 .ptr .align 1 _Z12func_gpu_cpyPdS_iiS_i_param_1,
	.param .u32 _Z12func_gpu_cpyPdS_iiS_i_param_2,
	.param .u32 _Z12func_gpu_cpyPdS_iiS_i_param_3,
	.param .u64 .ptr .align 1 _Z12func_gpu_cpyPdS_iiS_i_param_4,
	.param .u32 _Z12func_gpu_cpyPdS_iiS_i_param_5
)
{
	.reg .pred 	%p<6>;
	.reg .b32 	%r<15>;
	.reg .b64 	%rd<8>;
	.reg .b64 	%fd<2>;

	ld.param.u64 	%rd1, [_Z12func_gpu_cpyPdS_iiS_i_param_0];
	ld.param.u64 	%rd2, [_Z12func_gpu_cpyPdS_iiS_i_param_1];
	ld.param.u32 	%r2, [_Z12func_gpu_cpyPdS_iiS_i_param_3];
	mov.u32 	%r4, %ctaid.x;
	mov.u32 	%r5, %ntid.x;
	mov.u32 	%r6, %tid.x;
	mad.lo.s32 	%r7, %r4, %r5, %r6;
	mov.u32 	%r8, %ctaid.y;
	mov.u32 	%r9, %ntid.y;
	mov.u32 	%r10, %tid.y;
	mad.lo.s32 	%r11, %r8, %r9, %r10;
	mad.lo.s32 	%r1, %r2, %r11, %r7;
	setp.eq.s32 	%p1, %r11, 0;
	setp.lt.s32 	%p2, %r7, 1;
	or.pred  	%p3, %p1, %p2;
	add.s32 	%r12, %r2, -1;
	max.s32 	%r13, %r11, %r7;
	setp.ge.s32 	%p4, %r13, %r12;
	or.pred  	%p5, %p3, %p4;
	@%p5 bra 	$L__BB1_2;
	cvta.to.global.u64 	%rd3, %rd1;
	cvta.to.global.u64 	%rd4, %rd2;
	mul.wide.s32 	%rd5, %r1, 8;
	add.s64 	%rd6, %rd3, %rd5;
	ld.global.f64 	%fd1, [%rd6];
	add.s64 	%rd7, %rd4, %rd5;
	st.global.f64 	[%rd7], %fd1;
$L__BB1_2:
	ret;

}
	// .globl	_Z16verification_gpuPdS_iS_iS_
.visible .entry _Z16verification_gpuPdS_iS_iS_(
	.param .u64 .ptr .align 1 _Z16verification_gpuPdS_iS_iS__param_0,
	.param .u64 .ptr .align 1 _Z16verification_gpuPdS_iS_iS__param_1,
	.param .u32 _Z16verification_gpuPdS_iS_iS__param_2,
	.param .u64 .ptr .align 1 _Z16verification_gpuPdS_iS_iS__param_3,
	.param .u32 _Z16verification_gpuPdS_iS_iS__param_4,
	.param .u64 .ptr .align 1 _Z16verification_gpuPdS_iS_iS__param_5
)
{
	.reg .pred 	%p<13>;
	.reg .b32 	%r<19>;
	.reg .b64 	%rd<8>;
	.reg .b64 	%fd<33>;
	// demoted variable
	.shared .align 8 .b8 _ZZ16verification_gpuPdS_iS_iS_E9local_sum[8192];
	ld.param.u64 	%rd2, [_Z16verification_gpuPdS_iS_iS__param_0];
	ld.param.u32 	%r5, [_Z16verification_gpuPdS_iS_iS__param_2];
	cvta.to.global.u64 	%rd1, %rd2;
	mov.u32 	%r1, %tid.x;
	shl.b32 	%r6, %r1, 3;
	mov.u32 	%r7, _ZZ16verification_gpuPdS_iS_iS_E9local_sum;
	add.s32 	%r2, %r7, %r6;
	mov.b64 	%rd3, 0;
	st.shared.u64 	[%r2], %rd3;
	bar.sync 	0;
	mov.u32 	%r3, %ctaid.x;
	shl.b32 	%r8, %r3, 10;
	or.b32  	%r4, %r8, %r1;
	mul.lo.s32 	%r9, %r5, %r5;
	setp.ge.u32 	%p1, %r4, %r9;
	@%p1 bra 	$L__BB2_2;
	mul.wide.u32 	%rd4, %r4, 8;
	add.s64 	%rd5, %rd1, %rd4;
	ld.global.f64 	%fd1, [%rd5];
	st.shared.f64 	[%r2], %fd1;
$L__BB2_2:
	bar.sync 	0;
	and.b32  	%r10, %r1, 1;
	setp.eq.b32 	%p2, %r10, 1;
	@%p2 bra 	$L__BB2_4;
	ld.shared.f64 	%fd2, [%r2+8];
	ld.shared.f64 	%fd3, [%r2];
	add.f64 	%fd4, %fd2, %fd3;
	st.shared.f64 	[%r2], %fd4;
$L__BB2_4:
	bar.sync 	0;
	and.b32  	%r11, %r1, 3;
	setp.ne.s32 	%p3, %r11, 0;
	@%p3 bra 	$L__BB2_6;
	ld.shared.f64 	%fd5, [%r2+16];
	ld.shared.f64 	%fd6, [%r2];
	add.f64 	%fd7, %fd5, %fd6;
	st.shared.f64 	[%r2], %fd7;
$L__BB2_6:
	bar.sync 	0;
	and.b32  	%r12, %r1, 7;
	setp.ne.s32 	%p4, %r12, 0;
	@%p4 bra 	$L__BB2_8;
	ld.shared.f64 	%fd8, [%r2+32];
	ld.shared.f64 	%fd9, [%r2];
	add.f64 	%fd10, %fd8, %fd9;
	st.shared.f64 	[%r2], %fd10;
$L__BB2_8:
	bar.sync 	0;
	and.b32  	%r13, %r1, 15;
	setp.ne.s32 	%p5, %r13, 0;
	@%p5 bra 	$L__BB2_10;
	ld.shared.f64 	%fd11, [%r2+64];
	ld.shared.f64 	%fd12, [%r2];
	add.f64 	%fd13, %fd11, %fd12;
	st.shared.f64 	[%r2], %fd13;
$L__BB2_10:
	bar.sync 	0;
	and.b32  	%r14, %r1, 31;
	setp.ne.s32 	%p6, %r14, 0;
	@%p6 bra 	$L__BB2_12;
	ld.shared.f64 	%fd14, [%r2+128];
	ld.shared.f64 	%fd15, [%r2];
	add.f64 	%fd16, %fd14, %fd15;
	st.shared.f64 	[%r2], %fd16;
$L__BB2_12:
	bar.sync 	0;
	and.b32  	%r15, %r1, 63;
	setp.ne.s32 	%p7, %r15, 0;
	@%p7 bra 	$L__BB2_14;
	ld.shared.f64 	%fd17, [%r2+256];
	ld.shared.f64 	%fd18, [%r2];
	add.f64 	%fd19, %fd17, %fd18;
	st.shared.f64 	[%r2], %fd19;
$L__BB2_14:
	bar.sync 	0;
	and.b32  	%r16, %r1, 127;
	setp.ne.s32 	%p8, %r16, 0;
	@%p8 bra 	$L__BB2_16;
	ld.shared.f64 	%fd20, [%r2+512];
	ld.shared.f64 	%fd21, [%r2];
	add.f64 	%fd22, %fd20, %fd21;
	st.shared.f64 	[%r2], %fd22;
$L__BB2_16:
	bar.sync 	0;
	and.b32  	%r17, %r1, 255;
	setp.ne.s32 	%p9, %r17, 0;
	@%p9 bra 	$L__BB2_18;
	ld.shared.f64 	%fd23, [%r2+1024];
	ld.shared.f64 	%fd24, [%r2];
	add.f64 	%fd25, %fd23, %fd24;
	st.shared.f64 	[%r2], %fd25;
$L__BB2_18:
	bar.sync 	0;
	and.b32  	%r18, %r1, 511;
	setp.ne.s32 	%p10, %r18, 0;
	@%p10 bra 	$L__BB2_20;
	ld.shared.f64 	%fd26, [%r2+2048];
	ld.shared.f64 	%fd27, [%r2];
	add.f64 	%fd28, %fd26, %fd27;
	st.shared.f64 	[%r2], %fd28;
$L__BB2_20:
	bar.sync 	0;
	setp.ne.s32 	%p11, %r1, 0;
	@%p11 bra 	$L__BB2_22;
	ld.shared.f64 	%fd29, [_ZZ16verification_gpuPdS_iS_iS_E9local_sum+4096];
	ld.shared.f64 	%fd30, [%r2];
	add.f64 	%fd31, %fd29, %fd30;
	st.shared.f64 	[%r2], %fd31;
$L__BB2_22:
	setp.ne.s32 	%p12, %r1, 0;
	bar.sync 	0;
	bar.sync 	0;
	@%p12 bra 	$L__BB2_24;
	ld.shared.f64 	%fd32, [_ZZ16verification_gpuPdS_iS_iS_E9local_sum];
	mul.wide.u32 	%rd6, %r3, 8;
	add.s64 	%rd7, %rd1, %rd6;
	st.global.f64 	[%rd7], %fd32;
$L__BB2_24:
	ret;

}
	// .globl	_Z17verification_gpu1PdS_iS_iS_
.visible .entry _Z17verification_gpu1PdS_iS_iS_(
	.param .u64 .ptr .align 1 _Z17verification_gpu1PdS_iS_iS__param_0,
	.param .u64 .ptr .align 1 _Z17verification_gpu1PdS_iS_iS__param_1,
	.param .u32 _Z17verification_gpu1PdS_iS_iS__param_2,
	.param .u64 .ptr .align 1 _Z17verification_gpu1PdS_iS_iS__param_3,
	.param .u32 _Z17verification_gpu1PdS_iS_iS__param_4,
	.param .u64 .ptr .align 1 _Z17verification_gpu1PdS_iS_iS__param_5
)
{
	.reg .pred 	%p<6>;
	.reg .b32 	%r<21>;
	.reg .b64 	%rd<21>;
	.reg .b64 	%fd<20>;

	ld.param.u64 	%rd11, [_Z17verification_gpu1PdS_iS_iS__param_0];
	ld.param.u64 	%rd12, [_Z17verification_gpu1PdS_iS_iS__param_1];
	ld.param.u64 	%rd9, [_Z17verification_gpu1PdS_iS_iS__param_3];
	ld.param.u32 	%r11, [_Z17verification_gpu1PdS_iS_iS__param_4];
	ld.param.u64 	%rd10, [_Z17verification_gpu1PdS_iS_iS__param_5];
	cvta.to.global.u64 	%rd1, %rd11;
	cvta.to.global.u64 	%rd2, %rd12;
	mov.u32 	%r12, %tid.x;
	mov.u32 	%r13, %ctaid.x;
	or.b32  	%r14, %r12, %r13;
	setp.ne.s32 	%p1, %r14, 0;
	@%p1 bra 	$L__BB3_8;
	mov.b64 	%rd13, 0;
	st.global.u64 	[%rd2], %rd13;
	mov.u32 	%r1, %nctaid.x;
	and.b32  	%r2, %r1, 3;
	setp.lt.u32 	%p2, %r1, 4;
	mov.b32 	%r19, 0;
	mov.f64 	%fd18, 0d0000000000000000;
	@%p2 bra 	$L__BB3_4;
	and.b32  	%r19, %r1, 2147483644;
	and.b32  	%r16, %r1, -4;
	neg.s32 	%r18, %r16;
	add.s64 	%rd19, %rd1, 16;
	mov.f64 	%fd18, 0d0000000000000000;
$L__BB3_3:
	ld.global.f64 	%fd8, [%rd19+-16];
	add.f64 	%fd9, %fd8, %fd18;
	st.global.f64 	[%rd2], %fd9;
	ld.global.f64 	%fd10, [%rd19+-8];
	add.f64 	%fd11, %fd10, %fd9;
	st.global.f64 	[%rd2], %fd11;
	ld.global.f64 	%fd12, [%rd19];
	add.f64 	%fd13, %fd12, %fd11;
	st.global.f64 	[%rd2], %fd13;
	ld.global.f64 	%fd14, [%rd19+8];
	add.f64 	%fd18, %fd14, %fd13;
	st.global.f64 	[%rd2], %fd18;
	add.s32 	%r18, %r18, 4;
	add.s64 	%rd19, %rd19, 32;
	setp.ne.s32 	%p3, %r18, 0;
	@%p3 bra 	$L__BB3_3;
$L__BB3_4:
	setp.eq.s32 	%p4, %r2, 0;
	@%p4 bra 	$L__BB3_7;
	mul.wide.u32 	%rd14, %r19, 8;
	add.s64 	%rd20, %rd1, %rd14;
	neg.s32 	%r20, %r2;
$L__BB3_6:
	.pragma "nounroll";
	ld.global.f64 	%fd15, [%rd20];
	add.f64 	%fd18, %fd15, %fd18;
	st.global.f64 	[%rd2], %fd18;
	add.s64 	%rd20, %rd20, 8;
	add.s32 	%r20, %r20, 1;
	setp.ne.s32 	%p5, %r20, 0;
	@%p5 bra 	$L__BB3_6;
$L__BB3_7:
	mul.lo.s32 	%r17, %r11, 37;
	cvta.to.global.u64 	%rd15, %rd10;
	mul.wide.s32 	%rd16, %r17, 8;
	add.s64 	%rd17, %rd15, %rd16;
	ld.global.f64 	%fd16, [%rd17+376];
	cvta.to.global.u64 	%rd18, %rd9;
	st.global.f64 	[%rd18], %fd16;
$L__BB3_8:
	ret;

}


// ===== COMPILED SASS (sm_100) =====

	.target	sm_100

	.elftype	@"ET_EXEC"


//--------------------- .note.nv.tkinfo           --------------------------
	.section	.note.nv.tkinfo,"",@"SHT_NOTE"
	.sectionflags	@"SHF_NOTE_NV_TKINFO"
	.tkinfo
        /*0018*/ 	.word	0x00000002
        /*0030*/ 	.string	""
        /*0030*/ 	.string	"ptxas"
        /*0030*/ 	.string	"Cuda compilation tools, release 13.0, V13.0.88"
        /*0030*/ 	.string	"Build cuda_13.0.r13.0/compiler.36424714_0"
        /*0030*/ 	.string	"-arch sm_100 -m 64 "



//--------------------- .note.nv.cuinfo           --------------------------
	.section	.note.nv.cuinfo,"",@"SHT_NOTE"
	.sectionflags	@"SHF_NOTE_NV_CUINFO"
        /*0018*/ 	.short	0x0002
        /*001a*/ 	.short	0x0064
        /*001c*/ 	.short	0x0082
	.zero		2


//--------------------- .nv.info                  --------------------------
	.section	.nv.info,"",@"SHT_CUDA_INFO"
	.align	4


	//----- nvinfo : EIATTR_REGCOUNT
	.align		4
        /*0000*/ 	.byte	0x04, 0x2f
        /*0002*/ 	.short	(.L_1 - .L_0)
	.align		4
.L_0:
        /*0004*/ 	.word	index@(_Z8func_gpuPdS_iiS_i)
        /*0008*/ 	.word	0x0000001a


	//----- nvinfo : EIATTR_FRAME_SIZE
	.align		4
.L_1:
        /*000c*/ 	.byte	0x04, 0x11
        /*000e*/ 	.short	(.L_3 - .L_2)
	.align		4
.L_2:
        /*0010*/ 	.word	index@(_Z8func_gpuPdS_iiS_i)
        /*0014*/ 	.word	0x00000000


	//----- nvinfo : EIATTR_REGCOUNT
	.align		4
.L_3:
        /*0018*/ 	.byte	0x04, 0x2f
        /*001a*/ 	.short	(.L_5 - .L_4)
	.align		4
.L_4:
        /*001c*/ 	.word	index@(_Z12func_gpu_cpyPdS_iiS_i)
        /*0020*/ 	.word	0x0000000a


	//----- nvinfo : EIATTR_FRAME_SIZE
	.align		4
.L_5:
        /*0024*/ 	.byte	0x04, 0x11
        /*0026*/ 	.short	(.L_7 - .L_6)
	.align		4
.L_6:
        /*0028*/ 	.word	index@(_Z12func_gpu_cpyPdS_iiS_i)
        /*002c*/ 	.word	0x00000000


	//----- nvinfo : EIATTR_REGCOUNT
	.align		4
.L_7:
        /*0030*/ 	.byte	0x04, 0x2f
        /*0032*/ 	.short	(.L_9 - .L_8)
	.align		4
.L_8:
        /*0034*/ 	.word	index@(_Z16verification_gpuPdS_iS_iS_)
        /*0038*/ 	.word	0x0000000e


	//----- nvinfo : EIATTR_FRAME_SIZE
	.align		4
.L_9:
        /*003c*/ 	.byte	0x04, 0x11
        /*003e*/ 	.short	(.L_11 - .L_10)
	.align		4
.L_10:
        /*0040*/ 	.word	index@(_Z16verification_gpuPdS_iS_iS_)
        /*0044*/ 	.word	0x00000000


	//----- nvinfo : EIATTR_REGCOUNT
	.align		4
.L_11:
        /*0048*/ 	.byte	0x04, 0x2f
        /*004a*/ 	.short	(.L_13 - .L_12)
	.align		4
.L_12:
        /*004c*/ 	.word	index@(_Z17verification_gpu1PdS_iS_iS_)
        /*0050*/ 	.word	0x00000012


	//----- nvinfo : EIATTR_FRAME_SIZE
	.align		4
.L_13:
        /*0054*/ 	.byte	0x04, 0x11
        /*0056*/ 	.short	(.L_15 - .L_14)
	.align		4
.L_14:
        /*0058*/ 	.word	index@(_Z17verification_gpu1PdS_iS_iS_)
        /*005c*/ 	.word	0x00000000


	//----- nvinfo : EIATTR_MIN_STACK_SIZE
	.align		4
.L_15:
        /*0060*/ 	.byte	0x04, 0x12
        /*0062*/ 	.short	(.L_17 - .L_16)
	.align		4
.L_16:
        /*0064*/ 	.word	index@(_Z17verification_gpu1PdS_iS_iS_)
        /*0068*/ 	.word	0x00000000


	//----- nvinfo : EIATTR_MIN_STACK_SIZE
	.align		4
.L_17:
        /*006c*/ 	.byte	0x04, 0x12
        /*006e*/ 	.short	(.L_19 - .L_18)
	.align		4
.L_18:
        /*0070*/ 	.word	index@(_Z16verification_gpuPdS_iS_iS_)
        /*0074*/ 	.word	0x00000000


	//----- nvinfo : EIATTR_MIN_STACK_SIZE
	.align		4
.L_19:
        /*0078*/ 	.byte	0x04, 0x12
        /*007a*/ 	.short	(.L_21 - .L_20)
	.align		4
.L_20:
        /*007c*/ 	.word	index@(_Z12func_gpu_cpyPdS_iiS_i)
        /*0080*/ 	.word	0x00000000


	//----- nvinfo : EIATTR_MIN_STACK_SIZE
	.align		4
.L_21:
        /*0084*/ 	.byte	0x04, 0x12
        /*0086*/ 	.short	(.L_23 - .L_22)
	.align		4
.L_22:
        /*0088*/ 	.word	index@(_Z8func_gpuPdS_iiS_i)
        /*008c*/ 	.word	0x00000000
.L_23:


//--------------------- .nv.compat                --------------------------
	.section	.nv.compat,"",@"SHT_CUDA_COMPAT_INFO"
	.align	4
        /*0000*/ 	.byte	0x02, 0x09, 0x00, 0x00, 0x02, 0x02, 0x01, 0x00, 0x02, 0x05, 0x05, 0x00, 0x03, 0x07, 0x01, 0x01
        /*0010*/ 	.byte	0x02, 0x03, 0x00, 0x00, 0x02, 0x06, 0x01, 0x00, 0x04, 0x0b, 0x08, 0x00, 0x01, 0x00, 0x00, 0x00
        /*0020*/ 	.byte	0x00, 0x00, 0x00, 0x00


//--------------------- .nv.info._Z17verification_gpu1PdS_iS_iS_ --------------------------
	.section	.nv.info._Z17verification_gpu1PdS_iS_iS_,"",@"SHT_CUDA_INFO"
	.sectionflags	@""
	.align	4


	//----- nvinfo : EIATTR_CUDA_API_VERSION
	.align		4
        /*0000*/ 	.byte	0x04, 0x37
        /*0002*/ 	.short	(.L_25 - .L_24)
.L_24:
        /*0004*/ 	.word	0x00000082


	//----- nvinfo : EIATTR_KPARAM_INFO
	.align		4
.L_25:
        /*0008*/ 	.byte	0x04, 0x17
        /*000a*/ 	.short	(.L_27 - .L_26)
.L_26:
        /*000c*/ 	.word	0x00000000
        /*0010*/ 	.short	0x0005
        /*0012*/ 	.short	0x0028
        /*0014*/ 	.byte	0x00, 0xf5, 0x21, 0x00


	//----- nvinfo : EIATTR_KPARAM_INFO
	.align		4
.L_27:
        /*0018*/ 	.byte	0x04, 0x17
        /*001a*/ 	.short	(.L_29 - .L_28)
.L_28:
        /*001c*/ 	.word	0x00000000
        /*0020*/ 	.short	0x0004
        /*0022*/ 	.short	0x0020
        /*0024*/ 	.byte	0x00, 0xf0, 0x11, 0x00


	//----- nvinfo : EIATTR_KPARAM_INFO
	.align		4
.L_29:
        /*0028*/ 	.byte	0x04, 0x17
        /*002a*/ 	.short	(.L_31 - .L_30)
.L_30:
        /*002c*/ 	.word	0x00000000
        /*0030*/ 	.short	0x0003
        /*0032*/ 	.short	0x0018
        /*0034*/ 	.byte	0x00, 0xf5, 0x21, 0x00


	//----- nvinfo : EIATTR_KPARAM_INFO
	.align		4
.L_31:
        /*0038*/ 	.byte	0x04, 0x17
        /*003a*/ 	.short	(.L_33 - .L_32)
.L_32:
        /*003c*/ 	.word	0x00000000
        /*0040*/ 	.short	0x0002
        /*0042*/ 	.short	0x0010
        /*0044*/ 	.byte	0x00, 0xf0, 0x11, 0x00


	//----- nvinfo : EIATTR_KPARAM_INFO
	.align		4
.L_33:
        /*0048*/ 	.byte	0x04, 0x17
        /*004a*/ 	.short	(.L_35 - .L_34)
.L_34:
        /*004c*/ 	.word	0x00000000
        /*0050*/ 	.short	0x0001
        /*0052*/ 	.short	0x0008
        /*0054*/ 	.byte	0x00, 0xf5, 0x21, 0x00


	//----- nvinfo : EIATTR_KPARAM_INFO
	.align		4
.L_35:
        /*0058*/ 	.byte	0x04, 0x17
        /*005a*/ 	.short	(.L_37 - .L_36)
.L_36:
        /*005c*/ 	.word	0x00000000
        /*0060*/ 	.short	0x0000
        /*0062*/ 	.short	0x0000
        /*0064*/ 	.byte	0x00, 0xf5, 0x21, 0x00


	//----- nvinfo : EIATTR_SPARSE_MMA_MASK
	.align		4
.L_37:
        /*0068*/ 	.byte	0x03, 0x50
        /*006a*/ 	.short	0x0000


	//----- nvinfo : EIATTR_MAXREG_COUNT
	.align		4
        /*006c*/ 	.byte	0x03, 0x1b
        /*006e*/ 	.short	0x00ff


	//----- nvinfo : EIATTR_MERCURY_ISA_VERSION
	.align		4
        /*0070*/ 	.byte	0x03, 0x5f
        /*0072*/ 	.short	0x0101


	//----- nvinfo : EIATTR_VRC_CTA_INIT_COUNT
	.align		4
        /*0074*/ 	.byte	0x02, 0x4a
	.zero		1
	.zero		1


	//----- nvinfo : EIATTR_EXIT_INSTR_OFFSETS
	.align		4
        /*0078*/ 	.byte	0x04, 0x1c
        /*007a*/ 	.short	(.L_39 - .L_38)


	//   ....[0]....
.L_38:
        /*007c*/ 	.word	0x00000040


	//   ....[1]....
        /*0080*/ 	.word	0x00000a10


	//----- nvinfo : EIATTR_CBANK_PARAM_SIZE
	.align		4
.L_39:
        /*0084*/ 	.byte	0x03, 0x19
        /*0086*/ 	.short	0x0030


	//----- nvinfo : EIATTR_PARAM_CBANK
	.align		4
        /*0088*/ 	.byte	0x04, 0x0a
        /*008a*/ 	.short	(.L_41 - .L_40)
	.align		4
.L_40:
        /*008c*/ 	.word	index@(.nv.constant0._Z17verification_gpu1PdS_iS_iS_)
        /*0090*/ 	.short	0x0380
        /*0092*/ 	.short	0x0030


	//----- nvinfo : EIATTR_SW_WAR
	.align		4
.L_41:
        /*0094*/ 	.byte	0x04, 0x36
        /*0096*/ 	.short	(.L_43 - .L_42)
.L_42:
        /*0098*/ 	.word	0x00000008
.L_43:


//--------------------- .nv.info._Z16verification_gpuPdS_iS_iS_ --------------------------
	.section	.nv.info._Z16verification_gpuPdS_iS_iS_,"",@"SHT_CUDA_INFO"
	.sectionflags	@""
	.align	4


	//----- nvinfo : EIATTR_CUDA_API_VERSION
	.align		4
        /*0000*/ 	.byte	0x04, 0x37
        /*0002*/ 	.short	(.L_45 - .L_44)
.L_44:
        /*0004*/ 	.word	0x00000082


	//----- nvinfo : EIATTR_KPARAM_INFO
	.align		4
.L_45:
        /*0008*/ 	.byte	0x04, 0x17
        /*000a*/ 	.short	(.L_47 - .L_46)
.L_46:
        /*000c*/ 	.word	0x00000000
        /*0010*/ 	.short	0x0005
        /*0012*/ 	.short	0x0028
        /*0014*/ 	.byte	0x00, 0xf5, 0x21, 0x00


	//----- nvinfo : EIATTR_KPARAM_INFO
	.align		4
.L_47:
        /*0018*/ 	.byte	0x04, 0x17
        /*001a*/ 	.short	(.L_49 - .L_48)
.L_48:
        /*001c*/ 	.word	0x00000000
        /*0020*/ 	.short	0x0004
        /*0022*/ 	.short	0x0020
        /*0024*/ 	.byte	0x00, 0xf0, 0x11, 0x00


	//----- nvinfo : EIATTR_KPARAM_INFO
	.align		4
.L_49:
        /*0028*/ 	.byte	0x04, 0x17
        /*002a*/ 	.short	(.L_51 - .L_50)
.L_50:
        /*002c*/ 	.word	0x00000000
        /*0030*/ 	.short	0x0003
        /*0032*/ 	.short	0x0018
        /*0034*/ 	.byte	0x00, 0xf5, 0x21, 0x00


	//----- nvinfo : EIATTR_KPARAM_INFO
	.align		4
.L_51:
        /*0038*/ 	.byte	0x04, 0x17
        /*003a*/ 	.short	(.L_53 - .L_52)
.L_52:
        /*003c*/ 	.word	0x00000000
        /*0040*/ 	.short	0x0002
        /*0042*/ 	.short	0x0010
        /*0044*/ 	.byte	0x00, 0xf0, 0x11, 0x00


	//----- nvinfo : EIATTR_KPARAM_INFO
	.align		4
.L_53:
        /*0048*/ 	.byte	0x04, 0x17
        /*004a*/ 	.short	(.L_55 - .L_54)
.L_54:
        /*004c*/ 	.word	0x00000000
        /*0050*/ 	.short	0x0001
        /*0052*/ 	.short	0x0008
        /*0054*/ 	.byte	0x00, 0xf5, 0x21, 0x00


	//----- nvinfo : EIATTR_KPARAM_INFO
	.align		4
.L_55:
        /*0058*/ 	.byte	0x04, 0x17
        /*005a*/ 	.short	(.L_57 - .L_56)
.L_56:
        /*005c*/ 	.word	0x00000000
        /*0060*/ 	.short	0x0000
        /*0062*/ 	.short	0x0000
        /*0064*/ 	.byte	0x00, 0xf5, 0x21, 0x00


	//----- nvinfo : EIATTR_SPARSE_MMA_MASK
	.align		4
.L_57:
        /*0068*/ 	.byte	0x03, 0x50
        /*006a*/ 	.short	0x0000


	//----- nvinfo : EIATTR_MAXREG_COUNT
	.align		4
        /*006c*/ 	.byte	0x03, 0x1b
        /*006e*/ 	.short	0x00ff


	//----- nvinfo : EIATTR_NUM_BARRIERS
	.align		4
        /*0070*/ 	.byte	0x02, 0x4c
        /*0072*/ 	.byte	0x01
	.zero		1


	//----- nvinfo : EIATTR_MERCURY_ISA_VERSION
	.align		4
        /*0074*/ 	.byte	0x03, 0x5f
        /*0076*/ 	.short	0x0101


	//----- nvinfo : EIATTR_VRC_CTA_INIT_COUNT
	.align		4
        /*0078*/ 	.byte	0x02, 0x4a
	.zero		1
	.zero		1


	//----- nvinfo : EIATTR_EXIT_INSTR_OFFSETS
	.align		4
        /*007c*/ 	.byte	0x04, 0x1c
        /*007e*/ 	.short	(.L_59 - .L_58)


	//   ....[0]....
.L_58:
        /*0080*/ 	.word	0x00000550


	//   ....[1]....
        /*0084*/ 	.word	0x000005a0


	//----- nvinfo : EIATTR_CRS_STACK_SIZE
	.align		4
.L_59:
        /*0088*/ 	.byte	0x04, 0x1e
        /*008a*/ 	.short	(.L_61 - .L_60)
.L_60:
        /*008c*/ 	.word	0x00000000


	//----- nvinfo : EIATTR_CBANK_PARAM_SIZE
	.align		4
.L_61:
        /*0090*/ 	.byte	0x03, 0x19
        /*0092*/ 	.short	0x0030


	//----- nvinfo : EIATTR_PARAM_CBANK
	.align		4
        /*0094*/ 	.byte	0x04, 0x0a
        /*0096*/ 	.short	(.L_63 - .L_62)
	.align		4
.L_62:
        /*0098*/ 	.word	index@(.nv.constant0._Z16verification_gpuPdS_iS_iS_)
        /*009c*/ 	.short	0x0380
        /*009e*/ 	.short	0x0030


	//----- nvinfo : EIATTR_SW_WAR
	.align		4
.L_63:
        /*00a0*/ 	.byte	0x04, 0x36
        /*00a2*/ 	.short	(.L_65 - .L_64)
.L_64:
        /*00a4*/ 	.word	0x00000008
.L_65:


//--------------------- .nv.info._Z12func_gpu_cpyPdS_iiS_i --------------------------
	.section	.nv.info._Z12func_gpu_cpyPdS_iiS_i,"",@"SHT_CUDA_INFO"
	.sectionflags	@""
	.align	4


	//----- nvinfo : EIATTR_CUDA_API_VERSION
	.align		4
        /*0000*/ 	.byte	0x04, 0x37
        /*0002*/ 	.short	(.L_67 - .L_66)
.L_66:
        /*0004*/ 	.word	0x00000082


	//----- nvinfo : EIATTR_KPARAM_INFO
	.align		4
.L_67:
        /*0008*/ 	.byte	0x04, 0x17
        /*000a*/ 	.short	(.L_69 - .L_68)
.L_68:
        /*000c*/ 	.word	0x00000000
        /*0010*/ 	.short	0x0005
        /*0012*/ 	.short	0x0020
        /*0014*/ 	.byte	0x00, 0xf0, 0x11, 0x00


	//----- nvinfo : EIATTR_KPARAM_INFO
	.align		4
.L_69:
        /*0018*/ 	.byte	0x04, 0x17
        /*001a*/ 	.short	(.L_71 - .L_70)
.L_70:
        /*001c*/ 	.word	0x00000000
        /*0020*/ 	.short	0x0004
        /*0022*/ 	.short	0x0018
        /*0024*/ 	.byte	0x00, 0xf5, 0x21, 0x00


	//----- nvinfo : EIATTR_KPARAM_INFO
	.align		4
.L_71:
        /*0028*/ 	.byte	0x04, 0x17
        /*002a*/ 	.short	(.L_73 - .L_72)
.L_72:
        /*002c*/ 	.word	0x00000000
        /*0030*/ 	.short	0x0003
        /*0032*/ 	.short	0x0014
        /*0034*/ 	.byte	0x00, 0xf0, 0x11, 0x00


	//----- nvinfo : EIATTR_KPARAM_INFO
	.align		4
.L_73:
        /*0038*/ 	.byte	0x04, 0x17
        /*003a*/ 	.short	(.L_75 - .L_74)
.L_74:
        /*003c*/ 	.word	0x00000000
        /*0040*/ 	.short	0x0002
        /*0042*/ 	.short	0x0010
        /*0044*/ 	.byte	0x00, 0xf0, 0x11, 0x00


	//----- nvinfo : EIATTR_KPARAM_INFO
	.align		4
.L_75:
        /*0048*/ 	.byte	0x04, 0x17
        /*004a*/ 	.short	(.L_77 - .L_76)
.L_76:
        /*004c*/ 	.word	0x00000000
        /*0050*/ 	.short	0x0001
        /*0052*/ 	.short	0x0008
        /*0054*/ 	.byte	0x00, 0xf5, 0x21, 0x00


	//----- nvinfo : EIATTR_KPARAM_INFO
	.align		4
.L_77:
        /*0058*/ 	.byte	0x04, 0x17
        /*005a*/ 	.short	(.L_79 - .L_78)
.L_78:
        /*005c*/ 	.word	0x00000000
        /*0060*/ 	.short	0x0000
        /*0062*/ 	.short	0x0000
        /*0064*/ 	.byte	0x00, 0xf5, 0x21, 0x00


	//----- nvinfo : EIATTR_SPARSE_MMA_MASK
	.align		4
.L_79:
        /*0068*/ 	.byte	0x03, 0x50
        /*006a*/ 	.short	0x0000


	//----- nvinfo : EIATTR_MAXREG_COUNT
	.align		4
        /*006c*/ 	.byte	0x03, 0x1b
        /*006e*/ 	.short	0x00ff


	//----- nvinfo : EIATTR_MERCURY_ISA_VERSION
	.align		4
        /*0070*/ 	.byte	0x03, 0x5f
        /*0072*/ 	.short	0x0101


	//----- nvinfo : EIATTR_VRC_CTA_INIT_COUNT
	.align		4
        /*0074*/ 	.byte	0x02, 0x4a
	.zero		1
	.zero		1


	//----- nvinfo : EIATTR_EXIT_INSTR_OFFSETS
	.align		4
        /*0078*/ 	.byte	0x04, 0x1c
        /*007a*/ 	.short	(.L_81 - .L_80)


	//   ....[0]....
.L_80:
        /*007c*/ 	.word	0x00000100


	//   ....[1]....
        /*0080*/ 	.word	0x00000180


	//----- nvinfo : EIATTR_CBANK_PARAM_SIZE
	.align		4
.L_81:
        /*0084*/ 	.byte	0x03, 0x19
        /*0086*/ 	.short	0x0024


	//----- nvinfo : EIATTR_PARAM_CBANK
	.align		4
        /*0088*/ 	.byte	0x04, 0x0a
        /*008a*/ 	.short	(.L_83 - .L_82)
	.align		4
.L_82:
        /*008c*/ 	.word	index@(.nv.constant0._Z12func_gpu_cpyPdS_iiS_i)
        /*0090*/ 	.short	0x0380
        /*0092*/ 	.short	0x0024


	//----- nvinfo : EIATTR_SW_WAR
	.align		4
.L_83:
        /*0094*/ 	.byte	0x04, 0x36
        /*0096*/ 	.short	(.L_85 - .L_84)
.L_84:
        /*0098*/ 	.word	0x00000008
.L_85:


//--------------------- .nv.info._Z8func_gpuPdS_iiS_i --------------------------
	.section	.nv.info._Z8func_gpuPdS_iiS_i,"",@"SHT_CUDA_INFO"
	.sectionflags	@""
	.align	4


	//----- nvinfo : EIATTR_CUDA_API_VERSION
	.align		4
        /*0000*/ 	.byte	0x04, 0x37
        /*0002*/ 	.short	(.L_87 - .L_86)
.L_86:
        /*0004*/ 	.word	0x00000082


	//----- nvinfo : EIATTR_KPARAM_INFO
	.align		4
.L_87:
        /*0008*/ 	.byte	0x04, 0x17
        /*000a*/ 	.short	(.L_89 - .L_88)
.L_88:
        /*000c*/ 	.word	0x00000000
        /*0010*/ 	.short	0x0005
        /*0012*/ 	.short	0x0020
        /*0014*/ 	.byte	0x00, 0xf0, 0x11, 0x00


	//----- nvinfo : EIATTR_KPARAM_INFO
	.align		4
.L_89:
        /*0018*/ 	.byte	0x04, 0x17
        /*001a*/ 	.short	(.L_91 - .L_90)
.L_90:
        /*001c*/ 	.word	0x00000000
        /*0020*/ 	.short	0x0004
        /*0022*/ 	.short	0x0018
        /*0024*/ 	.byte	0x00, 0xf5, 0x21, 0x00


	//----- nvinfo : EIATTR_KPARAM_INFO
	.align		4
.L_91:
        /*0028*/ 	.byte	0x04, 0x17
        /*002a*/ 	.short	(.L_93 - .L_92)
.L_92:
        /*002c*/ 	.word	0x00000000
        /*0030*/ 	.short	0x0003
        /*0032*/ 	.short	0x0014
        /*0034*/ 	.byte	0x00, 0xf0, 0x11, 0x00


	//----- nvinfo : EIATTR_KPARAM_INFO
	.align		4
.L_93:
        /*0038*/ 	.byte	0x04, 0x17
        /*003a*/ 	.short	(.L_95 - .L_94)
.L_94:
        /*003c*/ 	.word	0x00000000
        /*0040*/ 	.short	0x0002
        /*0042*/ 	.short	0x0010
        /*0044*/ 	.byte	0x00, 0xf0, 0x11, 0x00


	//----- nvinfo : EIATTR_KPARAM_INFO
	.align		4
.L_95:
        /*0048*/ 	.byte	0x04, 0x17
        /*004a*/ 	.short	(.L_97 - .L_96)
.L_96:
        /*004c*/ 	.word	0x00000000
        /*0050*/ 	.short	0x0001
        /*0052*/ 	.short	0x0008
        /*0054*/ 	.byte	0x00, 0xf5, 0x21, 0x00


	//----- nvinfo : EIATTR_KPARAM_INFO
	.align		4
.L_97:
        /*0058*/ 	.byte	0x04, 0x17
        /*005a*/ 	.short	(.L_99 - .L_98)
.L_98:
        /*005c*/ 	.word	0x00000000
        /*0060*/ 	.short	0x0000
        /*0062*/ 	.short	0x0000
        /*0064*/ 	.byte	0x00, 0xf5, 0x21, 0x00


	//----- nvinfo : EIATTR_SPARSE_MMA_MASK
	.align		4
.L_99:
        /*0068*/ 	.byte	0x03, 0x50
        /*006a*/ 	.short	0x0000


	//----- nvinfo : EIATTR_MAXREG_COUNT
	.align		4
        /*006c*/ 	.byte	0x03, 0x1b
        /*006e*/ 	.short	0x00ff


	//----- nvinfo : EIATTR_NUM_BARRIERS
	.align		4
        /*0070*/ 	.byte	0x02, 0x4c
        /*0072*/ 	.byte	0x01
	.zero		1


	//----- nvinfo : EIATTR_MERCURY_ISA_VERSION
	.align		4
        /*0074*/ 	.byte	0x03, 0x5f
        /*0076*/ 	.short	0x0101


	//----- nvinfo : EIATTR_VRC_CTA_INIT_COUNT
	.align		4
        /*0078*/ 	.byte	0x02, 0x4a
	.zero		1
	.zero		1


	//----- nvinfo : EIATTR_EXIT_INSTR_OFFSETS
	.align		4
        /*007c*/ 	.byte	0x04, 0x1c
        /*007e*/ 	.short	(.L_101 - .L_100)


	//   ....[0]....
.L_100:
        /*0080*/ 	.word	0x00000490


	//   ....[1]....
        /*0084*/ 	.word	0x000009c0


	//   ....[2]....
        /*0088*/ 	.word	0x00000a30


	//----- nvinfo : EIATTR_CRS_STACK_SIZE
	.align		4
.L_101:
        /*008c*/ 	.byte	0x04, 0x1e
        /*008e*/ 	.short	(.L_103 - .L_102)
.L_102:
        /*0090*/ 	.word	0x00000000


	//----- nvinfo : EIATTR_CBANK_PARAM_SIZE
	.align		4
.L_103:
        /*0094*/ 	.byte	0x03, 0x19
        /*0096*/ 	.short	0x0024


	//----- nvinfo : EIATTR_PARAM_CBANK
	.align		4
        /*0098*/ 	.byte	0x04, 0x0a
        /*009a*/ 	.short	(.L_105 - .L_104)
	.align		4
.L_104:
        /*009c*/ 	.word	index@(.nv.constant0._Z8func_gpuPdS_iiS_i)
        /*00a0*/ 	.short	0x0380
        /*00a2*/ 	.short	0x0024


	//----- nvinfo : EIATTR_SW_WAR
	.align		4
.L_105:
        /*00a4*/ 	.byte	0x04, 0x36
        /*00a6*/ 	.short	(.L_107 - .L_106)
.L_106:
        /*00a8*/ 	.word	0x00000008
.L_107:


//--------------------- .nv.callgraph             --------------------------
	.section	.nv.callgraph,"",@"SHT_CUDA_CALLGRAPH"
	.align	4
	.sectionentsize	8
	.align		4
        /*0000*/ 	.word	0x00000000
	.align		4
        /*0004*/ 	.word	0xffffffff
	.align		4
        /*0008*/ 	.word	0x00000000
	.align		4
        /*000c*/ 	.word	0xfffffffe
	.align		4
        /*0010*/ 	.word	0x00000000
	.align		4
        /*0014*/ 	.word	0xfffffffd
	.align		4
        /*0018*/ 	.word	0x00000000
	.align		4
        /*001c*/ 	.word	0xfffffffc


//--------------------- .text._Z17verification_gpu1PdS_iS_iS_ --------------------------
	.section	.text._Z17verification_gpu1PdS_iS_iS_,"ax",@progbits
	.align	128
        .global         _Z17verification_gpu1PdS_iS_iS_
        .type           _Z17verification_gpu1PdS_iS_iS_,@function
        .size           _Z17verification_gpu1PdS_iS_iS_,(.L_x_17 - _Z17verification_gpu1PdS_iS_iS_)
        .other          _Z17verification_gpu1PdS_iS_iS_,@"STO_CUDA_ENTRY STV_DEFAULT"
_Z17verification_gpu1PdS_iS_iS_:
.text._Z17verification_gpu1PdS_iS_iS_:
[----:B------:R-:W-:Y:S01]  /*0000*/  LDC R1, c[0x0][0x37c] ;  /* 0x0000df00ff017b82 */ /* 0x000fe20000000800 */
[----:B------:R-:W0:Y:S07]  /*0010*/  S2R R0, SR_TID.X ;  /* 0x0000000000007919 */ /* 0x000e2e0000002100 */
[----:B------:R-:W0:Y:S02]  /*0020*/  S2UR UR4, SR_CTAID.X ;  /* 0x00000000000479c3 */ /* 0x000e240000002500 */
[----:B0-----:R-:W-:-:S13]  /*0030*/  LOP3.LUT P0, RZ, R0, UR4, RZ, 0xfc, !PT ;  /* 0x0000000400ff7c12 */ /* 0x001fda000f80fcff */
[----:B------:R-:W-:Y:S05]  /*0040*/  @P0 EXIT ;  /* 0x000000000000094d */ /* 0x000fea0003800000 */
[----:B------:R-:W0:Y:S01]  /*0050*/  LDC.64 R2, c[0x0][0x388] ;  /* 0x0000e200ff027b82 */ /* 0x000e220000000a00 */
[----:B------:R-:W0:Y:S01]  /*0060*/  LDCU.64 UR10, c[0x0][0x358] ;  /* 0x00006b00ff0a77ac */ /* 0x000e220008000a00 */
[----:B------:R-:W-:Y:S01]  /*0070*/  CS2R R6, SRZ ;  /* 0x0000000000067805 */ /* 0x000fe2000001ff00 */
[----:B------:R-:W1:Y:S01]  /*0080*/  LDCU UR9, c[0x0][0x370] ;  /* 0x00006e00ff0977ac */ /* 0x000e620008000800 */
[----:B------:R-:W-:Y:S01]  /*0090*/  UMOV UR4, URZ ;  /* 0x000000ff00047c82 */ /* 0x000fe20008000000 */
[----:B-1----:R-:W-:Y:S01]  /*00a0*/  UISETP.GE.U32.AND UP0, UPT, UR9, 0x4, UPT ;  /* 0x000000040900788c */ /* 0x002fe2000bf06070 */
[----:B0-----:R0:W-:Y:S01]  /*00b0*/  STG.E.64 desc[UR10][R2.64], RZ ;  /* 0x000000ff02007986 */ /* 0x0011e2000c101b0a */
[----:B------:R-:W-:-:S07]  /*00c0*/  ULOP3.LUT UR8, UR9, 0x3, URZ, 0xc0, !UPT ;  /* 0x0000000309087892 */ /* 0x000fce000f8ec0ff */
[----:B------:R-:W-:Y:S05]  /*00d0*/  BRA.U !UP0, `(.L_x_0) ;  /* 0x0000000508f47547 */ /* 0x000fea000b800000 */
[----:B------:R-:W1:Y:S01]  /*00e0*/  LDCU.64 UR6, c[0x0][0x380] ;  /* 0x00007000ff0677ac */ /* 0x000e620008000a00 */
[----:B------:R-:W-:Y:S01]  /*00f0*/  CS2R R6, SRZ ;  /* 0x0000000000067805 */ /* 0x000fe2000001ff00 */
[----:B------:R-:W-:-:S04]  /*0100*/  ULOP3.LUT UR4, UR9, 0xfffffffc, URZ, 0xc0, !UPT ;  /* 0xfffffffc09047892 */ /* 0x000fc8000f8ec0ff */
[----:B------:R-:W-:Y:S02]  /*0110*/  UIADD3 UR5, UPT, UPT, -UR4, URZ, URZ ;  /* 0x000000ff04057290 */ /* 0x000fe4000fffe1ff */
[----:B------:R-:W-:Y:S02]  /*0120*/  ULOP3.LUT UR4, UR9, 0x7ffffffc, URZ, 0xc0, !UPT ;  /* 0x7ffffffc09047892 */ /* 0x000fe4000f8ec0ff */
[----:B-1----:R-:W-:-:S04]  /*0130*/  UIADD3 UR6, UP0, UPT, UR6, 0x10, URZ ;  /* 0x0000001006067890 */ /* 0x002fc8000ff1e0ff */
[----:B------:R-:W-:Y:S02]  /*0140*/  UIADD3.X UR7, UPT, UPT, URZ, UR7, URZ, UP0, !UPT ;  /* 0x00000007ff077290 */ /* 0x000fe400087fe4ff */
[----:B------:R-:W-:Y:S01]  /*0150*/  UISETP.GE.AND UP0, UPT, UR5, URZ, UPT ;  /* 0x000000ff0500728c */ /* 0x000fe2000bf06270 */
[----:B------:R-:W-:-:S03]  /*0160*/  IMAD.U32 R4, RZ, RZ, UR6 ;  /* 0x00000006ff047e24 */ /* 0x000fc6000f8e00ff */
[----:B------:R-:W-:-:S05]  /*0170*/  IMAD.U32 R5, RZ, RZ, UR7 ;  /* 0x00000007ff057e24 */ /* 0x000fca000f8e00ff */
[----:B------:R-:W-:Y:S05]  /*0180*/  BRA.U UP0, `(.L_x_1) ;  /* 0x00000005007c7547 */ /* 0x000fea000b800000 */
[----:B------:R-:W-:Y:S02]  /*0190*/  UIADD3 UR6, UPT, UPT, -UR5, URZ, URZ ;  /* 0x000000ff05067290 */ /* 0x000fe4000fffe1ff */
[----:B------:R-:W-:Y:S02]  /*01a0*/  UPLOP3.LUT UP0, UPT, UPT, UPT, UPT, 0x80, 0x8 ;  /* 0x000000000008789c */ /* 0x000fe40003f0f070 */
[----:B------:R-:W-:-:S09]  /*01b0*/  UISETP.GT.AND UP1, UPT, UR6, 0xc, UPT ;  /* 0x0000000c0600788c */ /* 0x000fd2000bf24270 */
[----:B------:R-:W-:Y:S05]  /*01c0*/  BRA.U !UP1, `(.L_x_2) ;  /* 0x0000000109e07547 */ /* 0x000fea000b800000 */
[----:B------:R-:W-:-:S11]  /*01d0*/  UPLOP3.LUT UP0, UPT, UPT, UPT, UPT, 0x40, 0x4 ;  /* 0x000000000004789c */ /* 0x000fd60003f0e870 */
.L_x_3:
[----:B------:R-:W2:Y:S02]  /*01e0*/  LDG.E.64 R8, desc[UR10][R4.64+-0x10] ;  /* 0xfffff00a04087981 */ /* 0x000ea4000c1e1b00 */
[----:B--2---:R-:W-:-:S07]  /*01f0*/  DADD R8, R8, R6 ;  /* 0x0000000008087229 */ /* 0x004fce0000000006 */
[----:B------:R1:W-:Y:S04]  /*0200*/  STG.E.64 desc[UR10][R2.64], R8 ;  /* 0x0000000802007986 */ /* 0x0003e8000c101b0a */
[----:B---3--:R-:W2:Y:S02]  /*0210*/  LDG.E.64 R6, desc[UR10][R4.64+-0x8] ;  /* 0xfffff80a04067981 */ /* 0x008ea4000c1e1b00 */
[----:B--2---:R-:W-:-:S07]  /*0220*/  DADD R6, R8, R6 ;  /* 0x0000000008067229 */ /* 0x004fce0000000006 */
[----:B------:R2:W-:Y:S04]  /*0230*/  STG.E.64 desc[UR10][R2.64], R6 ;  /* 0x0000000602007986 */ /* 0x0005e8000c101b0a */
[----:B------:R-:W3:Y:S02]  /*0240*/  LDG.E.64 R10, desc[UR10][R4.64] ;  /* 0x0000000a040a7981 */ /* 0x000ee4000c1e1b00 */
[----:B---3--:R-:W-:-:S07]  /*0250*/  DADD R10, R6, R10 ;  /* 0x00000000060a7229 */ /* 0x008fce000000000a */
[----:B------:R3:W-:Y:S04]  /*0260*/  STG.E.64 desc[UR10][R2.64], R10 ;  /* 0x0000000a02007986 */ /* 0x0007e8000c101b0a */
[----:B------:R-:W4:Y:S02]  /*0270*/  LDG.E.64 R12, desc[UR10][R4.64+0x8] ;  /* 0x0000080a040c7981 */ /* 0x000f24000c1e1b00 */
[----:B----4-:R-:W-:-:S07]  /*0280*/  DADD R12, R10, R12 ;  /* 0x000000000a0c7229 */ /* 0x010fce000000000c */
[----:B------:R4:W-:Y:S04]  /*0290*/  STG.E.64 desc[UR10][R2.64], R12 ;  /* 0x0000000c02007986 */ /* 0x0009e8000c101b0a */
[----:B------:R-:W5:Y:S02]  /*02a0*/  LDG.E.64 R14, desc[UR10][R4.64+0x10] ;  /* 0x0000100a040e7981 */ /* 0x000f64000c1e1b00 */
[----:B-----5:R-:W-:-:S07]  /*02b0*/  DADD R14, R12, R14 ;  /* 0x000000000c0e7229 */ /* 0x020fce000000000e */
[----:B------:R5:W-:Y:S04]  /*02c0*/  STG.E.64 desc[UR10][R2.64], R14 ;  /* 0x0000000e02007986 */ /* 0x000be8000c101b0a */
[----:B-1----:R-:W2:Y:S02]  /*02d0*/  LDG.E.64 R8, desc[UR10][R4.64+0x18] ;  /* 0x0000180a04087981 */ /* 0x002ea4000c1e1b00 */
[----:B--2---:R-:W-:-:S07]  /*02e0*/  DADD R8, R14, R8 ;  /* 0x000000000e087229 */ /* 0x004fce0000000008 */
[----:B------:R1:W-:Y:S04]  /*02f0*/  STG.E.64 desc[UR10][R2.64], R8 ;  /* 0x0000000802007986 */ /* 0x0003e8000c101b0a */
[----:B------:R-:W2:Y:S02]  /*0300*/  LDG.E.64 R6, desc[UR10][R4.64+0x20] ;  /* 0x0000200a04067981 */ /* 0x000ea4000c1e1b00 */
[----:B--2---:R-:W-:-:S07]  /*0310*/  DADD R6, R8, R6 ;  /* 0x0000000008067229 */ /* 0x004fce0000000006 */
[----:B------:R2:W-:Y:S04]  /*0320*/  STG.E.64 desc[UR10][R2.64], R6 ;  /* 0x0000000602007986 */ /* 0x0005e8000c101b0a */
[----:B---3--:R-:W3:Y:S02]  /*0330*/  LDG.E.64 R10, desc[UR10][R4.64+0x28] ;  /* 0x0000280a040a7981 */ /* 0x008ee4000c1e1b00 */
[----:B---3--:R-:W-:-:S07]  /*0340*/  DADD R10, R6, R10 ;  /* 0x00000000060a7229 */ /* 0x008fce000000000a */
[----:B------:R3:W-:Y:S04]  /*0350*/  STG.E.64 desc[UR10][R2.64], R10 ;  /* 0x0000000a02007986 */ /* 0x0007e8000c101b0a */
[----:B----4-:R-:W4:Y:S02]  /*0360*/  LDG.E.64 R12, desc[UR10][R4.64+0x30] ;  /* 0x0000300a040c7981 */ /* 0x010f24000c1e1b00 */
[----:B----4-:R-:W-:-:S07]  /*0370*/  DADD R12, R10, R12 ;  /* 0x000000000a0c7229 */ /* 0x010fce000000000c */
[----:B------:R4:W-:Y:S04]  /*0380*/  STG.E.64 desc[UR10][R2.64], R12 ;  /* 0x0000000c02007986 */ /* 0x0009e8000c101b0a */
[----:B-----5:R-:W5:Y:S02]  /*0390*/  LDG.E.64 R14, desc[UR10][R4.64+0x38] ;  /* 0x0000380a040e7981 */ /* 0x020f64000c1e1b00 */
        /* <DEDUP_REMOVED lines=14> */
[----:B-----5:R-:W4:Y:S02]  /*0480*/  LDG.E.64 R14, desc[UR10][R4.64+0x60] ;  /* 0x0000600a040e7981 */ /* 0x020f24000c1e1b00 */
[----:B----4-:R-:W-:-:S07]  /*0490*/  DADD R14, R12, R14 ;  /* 0x000000000c0e7229 */ /* 0x010fce000000000e */
[----:B------:R3:W-:Y:S04]  /*04a0*/  STG.E.64 desc[UR10][R2.64], R14 ;  /* 0x0000000e02007986 */ /* 0x0007e8000c101b0a */
[----:B-1----:R1:W2:Y:S01]  /*04b0*/  LDG.E.64 R8, desc[UR10][R4.64+0x68] ;  /* 0x0000680a04087981 */ /* 0x0022a2000c1e1b00 */
[----:B------:R-:W-:Y:S01]  /*04c0*/  UIADD3 UR5, UPT, UPT, UR5, 0x10, URZ ;  /* 0x0000001005057890 */ /* 0x000fe2000fffe0ff */
[----:B------:R-:W-:-:S03]  /*04d0*/  IADD3 R0, P0, PT, R4, 0x80, RZ ;  /* 0x0000008004007810 */ /* 0x000fc60007f1e0ff */
[----:B------:R-:W-:Y:S02]  /*04e0*/  UISETP.GE.AND UP1, UPT, UR5, -0xc, UPT ;  /* 0xfffffff40500788c */ /* 0x000fe4000bf26270 */
[----:B-1----:R-:W-:Y:S01]  /*04f0*/  IMAD.MOV.U32 R4, RZ, RZ, R0 ;  /* 0x000000ffff047224 */ /* 0x002fe200078e0000 */
[----:B--2---:R-:W-:Y:S01]  /*0500*/  DADD R6, R14, R8 ;  /* 0x000000000e067229 */ /* 0x004fe20000000008 */
[----:B------:R-:W-:-:S04]  /*0510*/  IADD3.X R9, PT, PT, RZ, R5, RZ, P0, !PT ;  /* 0x00000005ff097210 */ /* 0x000fc800007fe4ff */
[----:B------:R-:W-:Y:S02]  /*0520*/  MOV R5, R9 ;  /* 0x0000000900057202 */ /* 0x000fe40000000f00 */
[----:B------:R3:W-:Y:S01]  /*0530*/  STG.E.64 desc[UR10][R2.64], R6 ;  /* 0x0000000602007986 */ /* 0x0007e2000c101b0a */
[----:B------:R-:W-:Y:S05]  /*0540*/  BRA.U !UP1, `(.L_x_3) ;  /* 0xfffffffd09247547 */ /* 0x000fea000b83ffff */
.L_x_2:
[----:B------:R-:W-:-:S04]  /*0550*/  UIADD3 UR6, UPT, UPT, -UR5, URZ, URZ ;  /* 0x000000ff05067290 */ /* 0x000fc8000fffe1ff */
[----:B------:R-:W-:-:S09]  /*0560*/  UISETP.GT.AND UP1, UPT, UR6, 0x4, UPT ;  /* 0x000000040600788c */ /* 0x000fd2000bf24270 */
[----:B------:R-:W-:Y:S05]  /*0570*/  BRA.U !UP1, `(.L_x_4) ;  /* 0x0000000109787547 */ /* 0x000fea000b800000 */
        /* <DEDUP_REMOVED lines=15> */
[----:B-1----:R-:W5:Y:S02]  /*0670*/  LDG.E.64 R8, desc[UR10][R4.64+0x18] ;  /* 0x0000180a04087981 */ /* 0x002f64000c1e1b00 */
[----:B-----5:R-:W-:-:S07]  /*0680*/  DADD R8, R14, R8 ;  /* 0x000000000e087229 */ /* 0x020fce0000000008 */
[----:B------:R0:W-:Y:S04]  /*0690*/  STG.E.64 desc[UR10][R2.64], R8 ;  /* 0x0000000802007986 */ /* 0x0001e8000c101b0a */
[----:B--2---:R-:W3:Y:S02]  /*06a0*/  LDG.E.64 R6, desc[UR10][R4.64+0x20] ;  /* 0x0000200a04067981 */ /* 0x004ee4000c1e1b00 */
[----:B---3--:R-:W-:-:S07]  /*06b0*/  DADD R10, R8, R6 ;  /* 0x00000000080a7229 */ /* 0x008fce0000000006 */
[----:B------:R0:W-:Y:S04]  /*06c0*/  STG.E.64 desc[UR10][R2.64], R10 ;  /* 0x0000000a02007986 */ /* 0x0001e8000c101b0a */
[----:B------:R1:W2:Y:S01]  /*06d0*/  LDG.E.64 R6, desc[UR10][R4.64+0x28] ;  /* 0x0000280a04067981 */ /* 0x0002a2000c1e1b00 */
[----:B------:R-:W-:Y:S01]  /*06e0*/  IADD3 R0, P0, PT, R4, 0x40, RZ ;  /* 0x0000004004007810 */ /* 0x000fe20007f1e0ff */
[----:B------:R-:W-:Y:S02]  /*06f0*/  UIADD3 UR5, UPT, UPT, UR5, 0x8, URZ ;  /* 0x0000000805057890 */ /* 0x000fe4000fffe0ff */
[----:B------:R-:W-:Y:S02]  /*0700*/  UPLOP3.LUT UP0, UPT, UPT, UPT, UPT, 0x40, 0x4 ;  /* 0x000000000004789c */ /* 0x000fe40003f0e870 */
[----:B----4-:R-:W-:Y:S01]  /*0710*/  IMAD.X R13, RZ, RZ, R5, P0 ;  /* 0x000000ffff0d7224 */ /* 0x010fe200000e0605 */
[----:B-1----:R-:W-:-:S03]  /*0720*/  MOV R4, R0 ;  /* 0x0000000000047202 */ /* 0x002fc60000000f00 */
[----:B------:R-:W-:Y:S01]  /*0730*/  IMAD.MOV.U32 R5, RZ, RZ, R13 ;  /* 0x000000ffff057224 */ /* 0x000fe200078e000d */
[----:B--2---:R-:W-:-:S07]  /*0740*/  DADD R6, R10, R6 ;  /* 0x000000000a067229 */ /* 0x004fce0000000006 */
[----:B------:R0:W-:Y:S04]  /*0750*/  STG.E.64 desc[UR10][R2.64], R6 ;  /* 0x0000000602007986 */ /* 0x0001e8000c101b0a */
.L_x_4:
[----:B------:R-:W-:-:S09]  /*0760*/  UISETP.NE.OR UP0, UPT, UR5, URZ, UP0 ;  /* 0x000000ff0500728c */ /* 0x000fd20008705670 */
[----:B------:R-:W-:Y:S05]  /*0770*/  BRA.U !UP0, `(.L_x_0) ;  /* 0x00000001084c7547 */ /* 0x000fea000b800000 */
.L_x_1:
[----:B0-----:R-:W2:Y:S02]  /*0780*/  LDG.E.64 R8, desc[UR10][R4.64+-0x10] ;  /* 0xfffff00a04087981 */ /* 0x001ea4000c1e1b00 */
[----:B--2---:R-:W-:-:S07]  /*0790*/  DADD R8, R8, R6 ;  /* 0x0000000008087229 */ /* 0x004fce0000000006 */
[----:B------:R0:W-:Y:S04]  /*07a0*/  STG.E.64 desc[UR10][R2.64], R8 ;  /* 0x0000000802007986 */ /* 0x0001e8000c101b0a */
[----:B-1-3--:R-:W2:Y:S02]  /*07b0*/  LDG.E.64 R6, desc[UR10][R4.64+-0x8] ;  /* 0xfffff80a04067981 */ /* 0x00aea4000c1e1b00 */
[----:B--2---:R-:W-:-:S07]  /*07c0*/  DADD R10, R8, R6 ;  /* 0x00000000080a7229 */ /* 0x004fce0000000006 */
[----:B------:R1:W-:Y:S04]  /*07d0*/  STG.E.64 desc[UR10][R2.64], R10 ;  /* 0x0000000a02007986 */ /* 0x0003e8000c101b0a */
[----:B------:R-:W2:Y:S02]  /*07e0*/  LDG.E.64 R6, desc[UR10][R4.64] ;  /* 0x0000000a04067981 */ /* 0x000ea4000c1e1b00 */
[----:B--2---:R-:W-:-:S07]  /*07f0*/  DADD R12, R10, R6 ;  /* 0x000000000a0c7229 */ /* 0x004fce0000000006 */
[----:B------:R1:W-:Y:S04]  /*0800*/  STG.E.64 desc[UR10][R2.64], R12 ;  /* 0x0000000c02007986 */ /* 0x0003e8000c101b0a */
[----:B------:R2:W3:Y:S01]  /*0810*/  LDG.E.64 R6, desc[UR10][R4.64+0x8] ;  /* 0x0000080a04067981 */ /* 0x0004e2000c1e1b00 */
[----:B------:R-:W-:Y:S01]  /*0820*/  UIADD3 UR5, UPT, UPT, UR5, 0x4, URZ ;  /* 0x0000000405057890 */ /* 0x000fe2000fffe0ff */
[----:B------:R-:W-:-:S03]  /*0830*/  IADD3 R0, P0, PT, R4, 0x20, RZ ;  /* 0x0000002004007810 */ /* 0x000fc60007f1e0ff */
[----:B------:R-:W-:Y:S01]  /*0840*/  UISETP.NE.AND UP0, UPT, UR5, URZ, UPT ;  /* 0x000000ff0500728c */ /* 0x000fe2000bf05270 */
[----:B0-----:R-:W-:Y:S01]  /*0850*/  IADD3.X R9, PT, PT, RZ, R5, RZ, P0, !PT ;  /* 0x00000005ff097210 */ /* 0x001fe200007fe4ff */
[----:B--2---:R-:W-:-:S03]  /*0860*/  IMAD.MOV.U32 R4, RZ, RZ, R0 ;  /* 0x000000ffff047224 */ /* 0x004fc600078e0000 */
[----:B------:R-:W-:Y:S01]  /*0870*/  MOV R5, R9 ;  /* 0x0000000900057202 */ /* 0x000fe20000000f00 */
[----:B---3--:R-:W-:-:S07]  /*0880*/  DADD R6, R12, R6 ;  /* 0x000000000c067229 */ /* 0x008fce0000000006 */
[----:B------:R1:W-:Y:S01]  /*0890*/  STG.E.64 desc[UR10][R2.64], R6 ;  /* 0x0000000602007986 */ /* 0x0003e2000c101b0a */
[----:B------:R-:W-:Y:S05]  /*08a0*/  BRA.U UP0, `(.L_x_1) ;  /* 0xfffffffd00b47547 */ /* 0x000fea000b83ffff */
.L_x_0:
[----:B------:R-:W2:Y:S01]  /*08b0*/  LDC R5, c[0x0][0x3a0] ;  /* 0x0000e800ff057b82 */ /* 0x000ea20000000800 */
[----:B------:R-:W-:-:S07]  /*08c0*/  UISETP.NE.AND UP0, UPT, UR8, URZ, UPT ;  /* 0x000000ff0800728c */ /* 0x000fce000bf05270 */
[----:B0-----:R-:W0:Y:S01]  /*08d0*/  LDC.64 R8, c[0x0][0x3a8] ;  /* 0x0000ea00ff087b82 */ /* 0x001e220000000a00 */
[----:B--2---:R-:W-:-:S04]  /*08e0*/  IMAD R5, R5, 0x25, RZ ;  /* 0x0000002505057824 */ /* 0x004fc800078e02ff */
[----:B0-----:R-:W-:Y:S01]  /*08f0*/  IMAD.WIDE R8, R5, 0x8, R8 ;  /* 0x0000000805087825 */ /* 0x001fe200078e0208 */
[----:B------:R-:W-:Y:S06]  /*0900*/  BRA.U !UP0, `(.L_x_5) ;  /* 0x0000000108347547 */ /* 0x000fec000b800000 */
[----:B------:R-:W0:Y:S01]  /*0910*/  LDCU.64 UR6, c[0x0][0x380] ;  /* 0x00007000ff0677ac */ /* 0x000e220008000a00 */
[----:B------:R-:W-:Y:S02]  /*0920*/  UIADD3 UR8, UPT, UPT, -UR8, URZ, URZ ;  /* 0x000000ff08087290 */ /* 0x000fe4000fffe1ff */
[----:B0-----:R-:W-:-:S12]  /*0930*/  UIMAD.WIDE.U32 UR4, UR4, 0x8, UR6 ;  /* 0x00000008040478a5 */ /* 0x001fd8000f8e0006 */
.L_x_6:
[----:B------:R-:W-:Y:S01]  /*0940*/  IMAD.U32 R4, RZ, RZ, UR4 ;  /* 0x00000004ff047e24 */ /* 0x000fe2000f8e00ff */
[----:B------:R-:W-:-:S06]  /*0950*/  MOV R5, UR5 ;  /* 0x0000000500057c02 */ /* 0x000fcc0008000f00 */
[----:B------:R-:W1:Y:S01]  /*0960*/  LDG.E.64 R4, desc[UR10][R4.64] ;  /* 0x0000000a04047981 */ /* 0x000e62000c1e1b00 */
[----:B------:R-:W-:Y:S02]  /*0970*/  UIADD3 UR4, UP0, UPT, UR4, 0x8, URZ ;  /* 0x0000000804047890 */ /* 0x000fe4000ff1e0ff */
[----:B------:R-:W-:Y:S02]  /*0980*/  UIADD3 UR8, UPT, UPT, UR8, 0x1, URZ ;  /* 0x0000000108087890 */ /* 0x000fe4000fffe0ff */
[----:B------:R-:W-:Y:S02]  /*0990*/  UIADD3.X UR5, UPT, UPT, URZ, UR5, URZ, UP0, !UPT ;  /* 0x00000005ff057290 */ /* 0x000fe400087fe4ff */
[----:B------:R-:W-:Y:S01]  /*09a0*/  UISETP.NE.AND UP0, UPT, UR8, URZ, UPT ;  /* 0x000000ff0800728c */ /* 0x000fe2000bf05270 */
[----:B01-3--:R-:W-:-:S07]  /*09b0*/  DADD R6, R4, R6 ;  /* 0x0000000004067229 */ /* 0x00bfce0000000006 */
[----:B------:R0:W-:Y:S01]  /*09c0*/  STG.E.64 desc[UR10][R2.64], R6 ;  /* 0x0000000602007986 */ /* 0x0001e2000c101b0a */
[----:B------:R-:W-:Y:S05]  /*09d0*/  BRA.U UP0, `(.L_x_6) ;  /* 0xfffffffd00d87547 */ /* 0x000fea000b83ffff */
.L_x_5:
[----:B------:R-:W2:Y:S01]  /*09e0*/  LDG.E.64 R8, desc[UR10][R8.64+0x178] ;  /* 0x0001780a08087981 */ /* 0x000ea2000c1e1b00 */
[----:B01-3--:R-:W2:Y:S03]  /*09f0*/  LDC.64 R2, c[0x0][0x398] ;  /* 0x0000e600ff027b82 */ /* 0x00bea60000000a00 */
[----:B--2---:R-:W-:Y:S01]  /*0a00*/  STG.E.64 desc[UR10][R2.64], R8 ;  /* 0x0000000802007986 */ /* 0x004fe2000c101b0a */
[----:B------:R-:W-:Y:S05]  /*0a10*/  EXIT ;  /* 0x000000000000794d */ /* 0x000fea0003800000 */
.L_x_7:
[----:B------:R-:W-:-:S00]  /*0a20*/  BRA `(.L_x_7) ;  /* 0xfffffffc00fc7947 */ /* 0x000fc0000383ffff */
[----:B------:R-:W-:-:S00]  /*0a30*/  NOP ;  /* 0x0000000000007918 */ /* 0x000fc00000000000 */
        /* <DEDUP_REMOVED lines=12> */
.L_x_17:


//--------------------- .text._Z16verification_gpuPdS_iS_iS_ --------------------------
	.section	.text._Z16verification_gpuPdS_iS_iS_,"ax",@progbits
	.align	128
        .global         _Z16verification_gpuPdS_iS_iS_
        .type           _Z16verification_gpuPdS_iS_iS_,@function
        .size           _Z16verification_gpuPdS_iS_iS_,(.L_x_18 - _Z16verification_gpuPdS_iS_iS_)
        .other          _Z16verification_gpuPdS_iS_iS_,@"STO_CUDA_ENTRY STV_DEFAULT"
_Z16verification_gpuPdS_iS_iS_:
.text._Z16verification_gpuPdS_iS_iS_:
[----:B------:R-:W-:Y:S01]  /*0000*/  LDC R1, c[0x0][0x37c] ;  /* 0x0000df00ff017b82 */ /* 0x000fe20000000800 */
[----:B------:R-:W0:Y:S07]  /*0010*/  S2R R0, SR_CTAID.X ;  /* 0x0000000000007919 */ /* 0x000e2e0000002500 */
[----:B------:R-:W1:Y:S01]  /*0020*/  S2UR UR6, SR_CgaCtaId ;  /* 0x00000000000679c3 */ /* 0x000e620000008800 */
[----:B------:R-:W2:Y:S01]  /*0030*/  LDCU UR5, c[0x0][0x390] ;  /* 0x00007200ff0577ac */ /* 0x000ea20008000800 */
[----:B------:R-:W-:Y:S01]  /*0040*/  BSSY.RECONVERGENT B0, `(.L_x_8) ;  /* 0x0000013000007945 */ /* 0x000fe20003800200 */
[----:B------:R-:W3:Y:S01]  /*0050*/  S2R R3, SR_TID.X ;  /* 0x0000000000037919 */ /* 0x000ee20000002100 */
[----:B------:R-:W-:Y:S01]  /*0060*/  UMOV UR4, 0x400 ;  /* 0x0000040000047882 */ /* 0x000fe20000000000 */
[----:B--2---:R-:W-:-:S02]  /*0070*/  UIMAD UR5, UR5, UR5, URZ ;  /* 0x00000005050572a4 */ /* 0x004fc4000f8e02ff */
[----:B-1----:R-:W-:Y:S01]  /*0080*/  ULEA UR4, UR6, UR4, 0x18 ;  /* 0x0000000406047291 */ /* 0x002fe2000f8ec0ff */
[----:B------:R-:W1:Y:S01]  /*0090*/  LDCU.64 UR6, c[0x0][0x358] ;  /* 0x00006b00ff0677ac */ /* 0x000e620008000a00 */
[----:B0-----:R-:W-:-:S05]  /*00a0*/  IMAD.SHL.U32 R2, R0, 0x400, RZ ;  /* 0x0000040000027824 */ /* 0x001fca00078e00ff */
[----:B---3--:R-:W-:Y:S02]  /*00b0*/  LOP3.LUT R7, R2, R3, RZ, 0xfc, !PT ;  /* 0x0000000302077212 */ /* 0x008fe400078efcff */
[----:B------:R-:W-:Y:S02]  /*00c0*/  LOP3.LUT R2, R3, 0x1, RZ, 0xc0, !PT ;  /* 0x0000000103027812 */ /* 0x000fe400078ec0ff */
[----:B------:R-:W-:Y:S02]  /*00d0*/  ISETP.GE.U32.AND P1, PT, R7, UR5, PT ;  /* 0x0000000507007c0c */ /* 0x000fe4000bf26070 */
[----:B------:R-:W-:Y:S02]  /*00e0*/  ISETP.NE.U32.AND P0, PT, R2, 0x1, PT ;  /* 0x000000010200780c */ /* 0x000fe40003f05070 */
[----:B------:R-:W-:-:S05]  /*00f0*/  LEA R2, R3, UR4, 0x3 ;  /* 0x0000000403027c11 */ /* 0x000fca000f8e18ff */
[----:B------:R0:W-:Y:S01]  /*0100*/  STS.64 [R2], RZ ;  /* 0x000000ff02007388 */ /* 0x0001e20000000a00 */
[----:B------:R-:W-:Y:S06]  /*0110*/  BAR.SYNC.DEFER_BLOCKING 0x0 ;  /* 0x0000000000007b1d */ /* 0x000fec0000010000 */
[----:B-1----:R-:W-:Y:S05]  /*0120*/  @P1 BRA `(.L_x_9) ;  /* 0x0000000000101947 */ /* 0x002fea0003800000 */
[----:B------:R-:W1:Y:S02]  /*0130*/  LDC.64 R4, c[0x0][0x380] ;  /* 0x0000e000ff047b82 */ /* 0x000e640000000a00 */
[----:B-1----:R-:W-:-:S06]  /*0140*/  IMAD.WIDE.U32 R4, R7, 0x8, R4 ;  /* 0x0000000807047825 */ /* 0x002fcc00078e0004 */
[----:B------:R-:W2:Y:S04]  /*0150*/  LDG.E.64 R4, desc[UR6][R4.64] ;  /* 0x0000000604047981 */ /* 0x000ea8000c1e1b00 */
[----:B--2---:R1:W-:Y:S02]  /*0160*/  STS.64 [R2], R4 ;  /* 0x0000000402007388 */ /* 0x0043e40000000a00 */
.L_x_9:
[----:B------:R-:W-:Y:S05]  /*0170*/  BSYNC.RECONVERGENT B0 ;  /* 0x0000000000007941 */ /* 0x000fea0003800200 */
.L_x_8:
[----:B------:R-:W-:Y:S01]  /*0180*/  BAR.SYNC.DEFER_BLOCKING 0x0 ;  /* 0x0000000000007b1d */ /* 0x000fe20000010000 */
[----:B------:R-:W-:-:S05]  /*0190*/  LOP3.LUT P1, RZ, R3, 0x3, RZ, 0xc0, !PT ;  /* 0x0000000303ff7812 */ /* 0x000fca000782c0ff */
[----:B-1----:R-:W-:Y:S04]  /*01a0*/  @P0 LDS.64 R4, [R2+0x8] ;  /* 0x0000080002040984 */ /* 0x002fe80000000a00 */
[----:B------:R-:W1:Y:S02]  /*01b0*/  @P0 LDS.64 R6, [R2] ;  /* 0x0000000002060984 */ /* 0x000e640000000a00 */
[----:B-1----:R-:W-:-:S07]  /*01c0*/  @P0 DADD R4, R4, R6 ;  /* 0x0000000004040229 */ /* 0x002fce0000000006 */
[----:B------:R-:W-:Y:S01]  /*01d0*/  @P0 STS.64 [R2], R4 ;  /* 0x0000000402000388 */ /* 0x000fe20000000a00 */
[----:B------:R-:W-:Y:S01]  /*01e0*/  BAR.SYNC.DEFER_BLOCKING 0x0 ;  /* 0x0000000000007b1d */ /* 0x000fe20000010000 */
[----:B------:R-:W-:-:S05]  /*01f0*/  LOP3.LUT P0, RZ, R3, 0x7, RZ, 0xc0, !PT ;  /* 0x0000000703ff7812 */ /* 0x000fca000780c0ff */
[----:B------:R-:W-:Y:S04]  /*0200*/  @!P1 LDS.64 R6, [R2+0x10] ;  /* 0x0000100002069984 */ /* 0x000fe80000000a00 */
[----:B------:R-:W1:Y:S02]  /*0210*/  @!P1 LDS.64 R8, [R2] ;  /* 0x0000000002089984 */ /* 0x000e640000000a00 */
[----:B-1----:R-:W-:-:S07]  /*0220*/  @!P1 DADD R6, R6, R8 ;  /* 0x0000000006069229 */ /* 0x002fce0000000008 */
[----:B------:R-:W-:Y:S01]  /*0230*/  @!P1 STS.64 [R2], R6 ;  /* 0x0000000602009388 */ /* 0x000fe20000000a00 */
        /* <DEDUP_REMOVED lines=37> */
[----:B------:R-:W-:-:S05]  /*0490*/  ISETP.NE.AND P1, PT, R3, RZ, PT ;  /* 0x000000ff0300720c */ /* 0x000fca0003f25270 */
[----:B------:R-:W-:Y:S04]  /*04a0*/  @!P0 LDS.64 R8, [R2+0x800] ;  /* 0x0008000002088984 */ /* 0x000fe80000000a00 */
[----:B------:R-:W1:Y:S02]  /*04b0*/  @!P0 LDS.64 R10, [R2] ;  /* 0x00000000020a8984 */ /* 0x000e640000000a00 */
[----:B-1----:R-:W-:-:S07]  /*04c0*/  @!P0 DADD R8, R8, R10 ;  /* 0x0000000008088229 */ /* 0x002fce000000000a */
[----:B------:R-:W-:Y:S01]  /*04d0*/  @!P0 STS.64 [R2], R8 ;  /* 0x0000000802008388 */ /* 0x000fe20000000a00 */
[----:B------:R-:W-:Y:S06]  /*04e0*/  BAR.SYNC.DEFER_BLOCKING 0x0 ;  /* 0x0000000000007b1d */ /* 0x000fec0000010000 */
[----:B------:R-:W-:Y:S04]  /*04f0*/  @!P1 LDS.64 R4, [UR4+0x1000] ;  /* 0x00100004ff049984 */ /* 0x000fe80008000a00 */
[----:B------:R-:W1:Y:S02]  /*0500*/  @!P1 LDS.64 R10, [R2] ;  /* 0x00000000020a9984 */ /* 0x000e640000000a00 */
[----:B-1----:R-:W-:-:S07]  /*0510*/  @!P1 DADD R4, R4, R10 ;  /* 0x0000000004049229 */ /* 0x002fce000000000a */
[----:B------:R1:W-:Y:S01]  /*0520*/  @!P1 STS.64 [R2], R4 ;  /* 0x0000000402009388 */ /* 0x0003e20000000a00 */
[----:B------:R-:W-:Y:S08]  /*0530*/  BAR.SYNC.DEFER_BLOCKING 0x0 ;  /* 0x0000000000007b1d */ /* 0x000ff00000010000 */
[----:B------:R-:W-:Y:S06]  /*0540*/  BAR.SYNC.DEFER_BLOCKING 0x0 ;  /* 0x0000000000007b1d */ /* 0x000fec0000010000 */
[----:B------:R-:W-:Y:S05]  /*0550*/  @P1 EXIT ;  /* 0x000000000000194d */ /* 0x000fea0003800000 */
[----:B01----:R-:W0:Y:S01]  /*0560*/  LDS.64 R2, [UR4] ;  /* 0x00000004ff027984 */ /* 0x003e220008000a00 */
[----:B------:R-:W1:Y:S02]  /*0570*/  LDC.64 R4, c[0x0][0x380] ;  /* 0x0000e000ff047b82 */ /* 0x000e640000000a00 */
[----:B-1----:R-:W-:-:S05]  /*0580*/  IMAD.WIDE.U32 R4, R0, 0x8, R4 ;  /* 0x0000000800047825 */ /* 0x002fca00078e0004 */
[----:B0-----:R-:W-:Y:S01]  /*0590*/  STG.E.64 desc[UR6][R4.64], R2 ;  /* 0x0000000204007986 */ /* 0x001fe2000c101b06 */
[----:B------:R-:W-:Y:S05]  /*05a0*/  EXIT ;  /* 0x000000000000794d */ /* 0x000fea0003800000 */
.L_x_10:
        /* <DEDUP_REMOVED lines=13> */
.L_x_18:


//--------------------- .text._Z12func_gpu_cpyPdS_iiS_i --------------------------
	.section	.text._Z12func_gpu_cpyPdS_iiS_i,"ax",@progbits
	.align	128
        .global         _Z12func_gpu_cpyPdS_iiS_i
        .type           _Z12func_gpu_cpyPdS_iiS_i,@function
        .size           _Z12func_gpu_cpyPdS_iiS_i,(.L_x_19 - _Z12func_gpu_cpyPdS_iiS_i)
        .other          _Z12func_gpu_cpyPdS_iiS_i,@"STO_CUDA_ENTRY STV_DEFAULT"
_Z12func_gpu_cpyPdS_iiS_i:
.text._Z12func_gpu_cpyPdS_iiS_i:
[----:B------:R-:W-:Y:S01]  /*0000*/  LDC R1, c[0x0][0x37c] ;  /* 0x0000df00ff017b82 */ /* 0x000fe20000000800 */
[----:B------:R-:W0:Y:S07]  /*0010*/  S2R R3, SR_TID.X ;  /* 0x0000000000037919 */ /* 0x000e2e0000002100 */
[----:B------:R-:W0:Y:S01]  /*0020*/  S2UR UR4, SR_CTAID.X ;  /* 0x00000000000479c3 */ /* 0x000e220000002500 */
[----:B------:R-:W1:Y:S01]  /*0030*/  LDCU UR6, c[0x0][0x394] ;  /* 0x00007280ff0677ac */ /* 0x000e620008000800 */
[----:B------:R-:W2:Y:S06]  /*0040*/  S2R R5, SR_TID.Y ;  /* 0x0000000000057919 */ /* 0x000eac0000002200 */
[----:B------:R-:W0:Y:S08]  /*0050*/  LDC R0, c[0x0][0x360] ;  /* 0x0000d800ff007b82 */ /* 0x000e300000000800 */
[----:B------:R-:W2:Y:S08]  /*0060*/  S2UR UR5, SR_CTAID.Y ;  /* 0x00000000000579c3 */ /* 0x000eb00000002600 */
[----:B------:R-:W2:Y:S01]  /*0070*/  LDC R2, c[0x0][0x364] ;  /* 0x0000d900ff027b82 */ /* 0x000ea20000000800 */
[----:B0-----:R-:W-:Y:S01]  /*0080*/  IMAD R0, R0, UR4, R3 ;  /* 0x0000000400007c24 */ /* 0x001fe2000f8e0203 */
[----:B-1----:R-:W-:-:S04]  /*0090*/  UIADD3 UR4, UPT, UPT, UR6, -0x1, URZ ;  /* 0xffffffff06047890 */ /* 0x002fc8000fffe0ff */
[----:B------:R-:W-:Y:S01]  /*00a0*/  ISETP.GE.AND P0, PT, R0, 0x1, PT ;  /* 0x000000010000780c */ /* 0x000fe20003f06270 */
[----:B--2---:R-:W-:-:S04]  /*00b0*/  IMAD R3, R2, UR5, R5 ;  /* 0x0000000502037c24 */ /* 0x004fc8000f8e0205 */
[C---:B------:R-:W-:Y:S01]  /*00c0*/  IMAD R7, R3.reuse, UR6, R0 ;  /* 0x0000000603077c24 */ /* 0x040fe2000f8e0200 */
[----:B------:R-:W-:Y:S02]  /*00d0*/  ISETP.EQ.OR P0, PT, R3, RZ, !P0 ;  /* 0x000000ff0300720c */ /* 0x000fe40004702670 */
[----:B------:R-:W-:-:S04]  /*00e0*/  VIMNMX R2, PT, PT, R0, R3, !PT ;  /* 0x0000000300027248 */ /* 0x000fc80007fe0100 */
[----:B------:R-:W-:-:S13]  /*00f0*/  ISETP.GE.OR P0, PT, R2, UR4, P0 ;  /* 0x0000000402007c0c */ /* 0x000fda0008706670 */
[----:B------:R-:W-:Y:S05]  /*0100*/  @P0 EXIT ;  /* 0x000000000000094d */ /* 0x000fea0003800000 */
[----:B------:R-:W0:Y:S01]  /*0110*/  LDC.64 R2, c[0x0][0x380] ;  /* 0x0000e000ff027b82 */ /* 0x000e220000000a00 */
[----:B------:R-:W1:Y:S07]  /*0120*/  LDCU.64 UR4, c[0x0][0x358] ;  /* 0x00006b00ff0477ac */ /* 0x000e6e0008000a00 */
[----:B------:R-:W2:Y:S01]  /*0130*/  LDC.64 R4, c[0x0][0x388] ;  /* 0x0000e200ff047b82 */ /* 0x000ea20000000a00 */
[----:B0-----:R-:W-:-:S06]  /*0140*/  IMAD.WIDE R2, R7, 0x8, R2 ;  /* 0x0000000807027825 */ /* 0x001fcc00078e0202 */
[----:B-1----:R-:W3:Y:S01]  /*0150*/  LDG.E.64 R2, desc[UR4][R2.64] ;  /* 0x0000000402027981 */ /* 0x002ee2000c1e1b00 */
[----:B--2---:R-:W-:-:S05]  /*0160*/  IMAD.WIDE R4, R7, 0x8, R4 ;  /* 0x0000000807047825 */ /* 0x004fca00078e0204 */
[----:B---3--:R-:W-:Y:S01]  /*0170*/  STG.E.64 desc[UR4][R4.64], R2 ;  /* 0x0000000204007986 */ /* 0x008fe2000c101b04 */
[----:B------:R-:W-:Y:S05]  /*0180*/  EXIT ;  /* 0x000000000000794d */ /* 0x000fea0003800000 */
.L_x_11:
        /* <DEDUP_REMOVED lines=15> */
.L_x_19:


//--------------------- .text._Z8func_gpuPdS_iiS_i --------------------------
	.section	.text._Z8func_gpuPdS_iiS_i,"ax",@progbits
	.align	128
        .global         _Z8func_gpuPdS_iiS_i
        .type           _Z8func_gpuPdS_iiS_i,@function
        .size           _Z8func_gpuPdS_iiS_i,(.L_x_20 - _Z8func_gpuPdS_iiS_i)
        .other          _Z8func_gpuPdS_iiS_i,@"STO_CUDA_ENTRY STV_DEFAULT"
_Z8func_gpuPdS_iiS_i:
.text._Z8func_gpuPdS_iiS_i:
[----:B------:R-:W-:Y:S01]  /*0000*/  LDC R1, c[0x0][0x37c] ;  /* 0x0000df00ff017b82 */ /* 0x000fe20000000800 */
[----:B------:R-:W0:Y:S07]  /*0010*/  S2R R0, SR_TID.X ;  /* 0x0000000000007919 */ /* 0x000e2e0000002100 */
[----:B------:R-:W0:Y:S01]  /*0020*/  S2UR UR8, SR_CTAID.X ;  /* 0x00000000000879c3 */ /* 0x000e220000002500 */
[----:B------:R-:W1:Y:S01]  /*0030*/  LDCU.64 UR6, c[0x0][0x358] ;  /* 0x00006b00ff0677ac */ /* 0x000e620008000a00 */
[----:B------:R-:W-:Y:S01]  /*0040*/  CS2R R14, SRZ ;  /* 0x00000000000e7805 */ /* 0x000fe2000001ff00 */
[----:B------:R-:W2:Y:S01]  /*0050*/  S2R R9, SR_TID.Y ;  /* 0x0000000000097919 */ /* 0x000ea20000002200 */
[----:B------:R-:W2:Y:S04]  /*0060*/  S2R R8, SR_CTAID.Y ;  /* 0x0000000000087919 */ /* 0x000ea80000002600 */
[----:B------:R-:W0:Y:S01]  /*0070*/  LDC R11, c[0x0][0x360] ;  /* 0x0000d800ff0b7b82 */ /* 0x000e220000000800 */
[----:B------:R-:W2:Y:S07]  /*0080*/  LDCU UR4, c[0x0][0x364] ;  /* 0x00006c80ff0477ac */ /* 0x000eae0008000800 */
[----:B------:R-:W3:Y:S01]  /*0090*/  LDC R10, c[0x0][0x394] ;  /* 0x0000e500ff0a7b82 */ /* 0x000ee20000000800 */
[----:B0-----:R-:W-:-:S05]  /*00a0*/  IMAD R11, R11, UR8, R0 ;  /* 0x000000080b0b7c24 */ /* 0x001fca000f8e0200 */
[----:B------:R-:W-:Y:S01]  /*00b0*/  ISETP.GT.AND P0, PT, R11, RZ, PT ;  /* 0x000000ff0b00720c */ /* 0x000fe20003f04270 */
[----:B--2---:R-:W-:Y:S02]  /*00c0*/  IMAD R12, R8, UR4, R9 ;  /* 0x00000004080c7c24 */ /* 0x004fe4000f8e0209 */
[----:B---3--:R-:W-:-:S03]  /*00d0*/  VIADD R13, R10, 0xffffffff ;  /* 0xffffffff0a0d7836 */ /* 0x008fc60000000000 */
[----:B------:R-:W-:Y:S02]  /*00e0*/  ISETP.NE.AND P0, PT, R12, RZ, P0 ;  /* 0x000000ff0c00720c */ /* 0x000fe40000705270 */
[----:B------:R-:W-:-:S04]  /*00f0*/  VIMNMX R2, PT, PT, R11, R12, !PT ;  /* 0x0000000c0b027248 */ /* 0x000fc80007fe0100 */
[----:B------:R-:W-:-:S13]  /*0100*/  ISETP.LT.AND P0, PT, R2, R13, P0 ;  /* 0x0000000d0200720c */ /* 0x000fda0000701270 */
[----:B------:R-:W0:Y:S01]  /*0110*/  @P0 LDC.64 R4, c[0x0][0x388] ;  /* 0x0000e200ff040b82 */ /* 0x000e220000000a00 */
[----:B------:R-:W-:-:S04]  /*0120*/  @P0 VIADD R7, R12, 0xffffffff ;  /* 0xffffffff0c070836 */ /* 0x000fc80000000000 */
[----:B------:R-:W-:-:S03]  /*0130*/  @P0 IMAD R6, R7, R10, RZ ;  /* 0x0000000a07060224 */ /* 0x000fc600078e02ff */
[----:B------:R-:W2:Y:S02]  /*0140*/  @P0 LDC.64 R2, c[0x0][0x388] ;  /* 0x0000e200ff020b82 */ /* 0x000ea40000000a00 */
[C---:B------:R-:W-:Y:S02]  /*0150*/  @P0 IADD3 R7, P1, PT, R11.reuse, R6, RZ ;  /* 0x000000060b070210 */ /* 0x040fe40007f3e0ff */
[----:B------:R-:W-:Y:S02]  /*0160*/  @P0 IADD3 R21, PT, PT, R11, -0x1, R6 ;  /* 0xffffffff0b150810 */ /* 0x000fe40007ffe006 */
[----:B------:R-:W-:Y:S02]  /*0170*/  @P0 LEA.HI.X.SX32 R16, R6, RZ, 0x1, P1 ;  /* 0x000000ff06100211 */ /* 0x000fe400008f0eff */
[----:B0-----:R-:W-:-:S04]  /*0180*/  @P0 LEA R18, P1, R7, R4, 0x3 ;  /* 0x0000000407120211 */ /* 0x001fc800078218ff */
[----:B------:R-:W-:Y:S02]  /*0190*/  @P0 LEA.HI.X R19, R7, R5, R16, 0x3, P1 ;  /* 0x0000000507130211 */ /* 0x000fe400008f1c10 */
[----:B------:R-:W-:Y:S01]  /*01a0*/  CS2R R16, SRZ ;  /* 0x0000000000107805 */ /* 0x000fe2000001ff00 */
[----:B--2---:R-:W-:-:S05]  /*01b0*/  @P0 IMAD.WIDE R20, R21, 0x8, R2 ;  /* 0x0000000815140825 */ /* 0x004fca00078e0202 */
[----:B-1----:R0:W2:Y:S01]  /*01c0*/  @P0 LDG.E.64 R16, desc[UR6][R18.64+0x8] ;  /* 0x0000080612100981 */ /* 0x0020a2000c1e1b00 */
[----:B------:R-:W-:-:S03]  /*01d0*/  @P0 IMAD R6, R10, 0x2, R6 ;  /* 0x000000020a060824 */ /* 0x000fc600078e0206 */
[----:B------:R-:W2:Y:S01]  /*01e0*/  @P0 LDG.E.64 R14, desc[UR6][R20.64] ;  /* 0x00000006140e0981 */ /* 0x000ea2000c1e1b00 */
[----:B------:R-:W-:Y:S01]  /*01f0*/  @P0 IMAD.IADD R23, R11, 0x1, R6 ;  /* 0x000000010b170824 */ /* 0x000fe200078e0206 */
[----:B------:R-:W-:-:S03]  /*0200*/  CS2R R4, SRZ ;  /* 0x0000000000047805 */ /* 0x000fc6000001ff00 */
[----:B------:R-:W-:Y:S01]  /*0210*/  @P0 IMAD.WIDE R22, R23, 0x8, R2 ;  /* 0x0000000817160825 */ /* 0x000fe200078e0202 */
[----:B------:R-:W1:Y:S04]  /*0220*/  S2UR UR5, SR_CgaCtaId ;  /* 0x00000000000579c3 */ /* 0x000e680000008800 */
[----:B------:R-:W3:Y:S01]  /*0230*/  @P0 LDG.E.64 R4, desc[UR6][R22.64+0x8] ;  /* 0x0000080616040981 */ /* 0x000ee2000c1e1b00 */
[----:B------:R-:W-:Y:S01]  /*0240*/  CS2R R2, SRZ ;  /* 0x0000000000027805 */ /* 0x000fe2000001ff00 */
[----:B------:R-:W-:Y:S02]  /*0250*/  UMOV UR4, 0x400 ;  /* 0x0000040000047882 */ /* 0x000fe40000000000 */
[----:B0-----:R-:W0:Y:S03]  /*0260*/  LDC R18, c[0x0][0x3a0] ;  /* 0x0000e800ff127b82 */ /* 0x001e260000000800 */
[----:B------:R-:W4:Y:S01]  /*0270*/  @P0 LDG.E.64 R2, desc[UR6][R22.64+-0x8] ;  /* 0xfffff80616020981 */ /* 0x000f22000c1e1b00 */
[----:B-1----:R-:W-:Y:S01]  /*0280*/  ULEA UR4, UR5, UR4, 0x18 ;  /* 0x0000000405047291 */ /* 0x002fe2000f8ec0ff */
[----:B--2---:R-:W-:-:S06]  /*0290*/  DSETP.GT.AND P1, PT, R16, R14, PT ;  /* 0x0000000e1000722a */ /* 0x004fcc0003f24000 */
[----:B------:R-:W-:Y:S02]  /*02a0*/  FSEL R6, R14, R16, P1 ;  /* 0x000000100e067208 */ /* 0x000fe40000800000 */
[----:B------:R-:W-:-:S06]  /*02b0*/  FSEL R7, R15, R17, P1 ;  /* 0x000000110f077208 */ /* 0x000fcc0000800000 */
[----:B---3--:R-:W-:Y:S01]  /*02c0*/  DSETP.GT.AND P2, PT, R6, R4, PT ;  /* 0x000000040600722a */ /* 0x008fe20003f44000 */
[----:B------:R-:W-:Y:S02]  /*02d0*/  FSEL R16, R16, R14, P1 ;  /* 0x0000000e10107208 */ /* 0x000fe40000800000 */
[----:B------:R-:W-:-:S03]  /*02e0*/  FSEL R17, R17, R15, P1 ;  /* 0x0000000f11117208 */ /* 0x000fc60000800000 */
[----:B------:R-:W-:Y:S02]  /*02f0*/  FSEL R14, R6, R4, P2 ;  /* 0x00000004060e7208 */ /* 0x000fe40001000000 */
[----:B------:R-:W-:Y:S02]  /*0300*/  FSEL R15, R7, R5, P2 ;  /* 0x00000005070f7208 */ /* 0x000fe40001000000 */
[----:B------:R-:W-:Y:S02]  /*0310*/  FSEL R20, R4, R6, P2 ;  /* 0x0000000604147208 */ /* 0x000fe40001000000 */
[----:B------:R-:W-:Y:S02]  /*0320*/  FSEL R21, R5, R7, P2 ;  /* 0x0000000705157208 */ /* 0x000fe40001000000 */
[----:B------:R-:W-:Y:S01]  /*0330*/  DSETP.GT.AND P2, PT, R16, R14, PT ;  /* 0x0000000e1000722a */ /* 0x000fe20003f44000 */
[----:B------:R-:W1:Y:S03]  /*0340*/  LDC.64 R4, c[0x0][0x380] ;  /* 0x0000e000ff047b82 */ /* 0x000e660000000a00 */
[----:B----4-:R-:W-:-:S02]  /*0350*/  DSETP.GT.AND P1, PT, R20, R2, PT ;  /* 0x000000021400722a */ /* 0x010fc40003f24000 */
[----:B------:R-:W-:-:S04]  /*0360*/  FSEL R7, R15, R17, P2 ;  /* 0x000000110f077208 */ /* 0x000fc80001000000 */
[----:B------:R-:W-:Y:S01]  /*0370*/  FSEL R15, R21, R3, P1 ;  /* 0x00000003150f7208 */ /* 0x000fe20000800000 */
[----:B------:R-:W-:Y:S01]  /*0380*/  IMAD R3, R9, 0x20, R0 ;  /* 0x0000002009037824 */ /* 0x000fe200078e0200 */
[----:B------:R-:W-:Y:S02]  /*0390*/  FSEL R6, R14, R16, P2 ;  /* 0x000000100e067208 */ /* 0x000fe40001000000 */
[----:B------:R-:W-:Y:S02]  /*03a0*/  FSEL R14, R20, R2, P1 ;  /* 0x00000002140e7208 */ /* 0x000fe40000800000 */
[----:B------:R-:W-:-:S05]  /*03b0*/  LEA R2, R3, UR4, 0x3 ;  /* 0x0000000403027c11 */ /* 0x000fca000f8e18ff */
[----:B------:R2:W-:Y:S01]  /*03c0*/  STS.64 [R2], RZ ;  /* 0x000000ff02007388 */ /* 0x0005e20000000a00 */
[----:B------:R-:W-:Y:S01]  /*03d0*/  BAR.SYNC.DEFER_BLOCKING 0x0 ;  /* 0x0000000000007b1d */ /* 0x000fe20000010000 */
[----:B------:R-:W-:-:S05]  /*03e0*/  IMAD R17, R12, R10, R11 ;  /* 0x0000000a0c117224 */ /* 0x000fca00078e020b */
[----:B------:R-:W-:Y:S01]  /*03f0*/  DSETP.GT.AND P2, PT, R6, R14, PT ;  /* 0x0000000e0600722a */ /* 0x000fe20003f44000 */
[----:B-1----:R-:W-:-:S05]  /*0400*/  IMAD.WIDE R4, R17, 0x8, R4 ;  /* 0x0000000811047825 */ /* 0x002fca00078e0204 */
[----:B------:R-:W-:Y:S02]  /*0410*/  FSEL R6, R14, R6, P2 ;  /* 0x000000060e067208 */ /* 0x000fe40001000000 */
[----:B------:R-:W-:-:S05]  /*0420*/  FSEL R7, R15, R7, P2 ;  /* 0x000000070f077208 */ /* 0x000fca0001000000 */
[----:B------:R2:W-:Y:S01]  /*0430*/  @P0 STG.E.64 desc[UR6][R4.64], R6 ;  /* 0x0000000604000986 */ /* 0x0005e2000c101b06 */
[----:B------:R-:W-:Y:S01]  /*0440*/  BAR.SYNC.DEFER_BLOCKING 0x0 ;  /* 0x0000000000007b1d */ /* 0x000fe20000010000 */
[C---:B0-----:R-:W-:Y:S02]  /*0450*/  ISETP.NE.OR P1, PT, R18.reuse, 0x9, !P0 ;  /* 0x000000091200780c */ /* 0x041fe40004725670 */
[----:B------:R-:W-:-:S11]  /*0460*/  ISETP.NE.AND P2, PT, R18, 0x9, PT ;  /* 0x000000091200780c */ /* 0x000fd60003f45270 */
[----:B------:R2:W-:Y:S01]  /*0470*/  @!P1 STS.64 [R2], R6 ;  /* 0x0000000602009388 */ /* 0x0005e20000000a00 */
[----:B------:R-:W-:Y:S06]  /*0480*/  BAR.SYNC.DEFER_BLOCKING 0x0 ;  /* 0x0000000000007b1d */ /* 0x000fec0000010000 */
[----:B------:R-:W-:Y:S05]  /*0490*/  @P2 EXIT ;  /* 0x000000000000294d */ /* 0x000fea0003800000 */
[----:B------:R-:W-:Y:S01]  /*04a0*/  ISETP.GE.AND P0, PT, R11, R10, PT ;  /* 0x0000000a0b00720c */ /* 0x000fe20003f06270 */
[----:B------:R-:W-:Y:S01]  /*04b0*/  BSSY.RECONVERGENT B0, `(.L_x_12) ;  /* 0x000000f000007945 */ /* 0x000fe20003800200 */
[----:B------:R-:W-:-:S03]  /*04c0*/  ISETP.EQ.AND P1, PT, R12, RZ, PT ;  /* 0x000000ff0c00720c */ /* 0x000fc60003f22270 */
[----:B------:R-:W-:Y:S10]  /*04d0*/  BSSY.RELIABLE B1, `(.L_x_13) ;  /* 0x000000a000017945 */ /* 0x000ff40003800100 */
[----:B------:R-:W-:Y:S05]  /*04e0*/  @!P0 BRA P1, `(.L_x_14) ;  /* 0x0000000000208947 */ /* 0x000fea0000800000 */
[CC--:B------:R-:W-:Y:S02]  /*04f0*/  ISETP.GE.AND P2, PT, R12.reuse, R10.reuse, PT ;  /* 0x0000000a0c00720c */ /* 0x0c0fe40003f46270 */
[-C--:B------:R-:W-:Y:S02]  /*0500*/  ISETP.NE.AND P0, PT, R12, R13.reuse, PT ;  /* 0x0000000d0c00720c */ /* 0x080fe40003f05270 */
[C---:B------:R-:W-:Y:S02]  /*0510*/  ISETP.EQ.AND P1, PT, R11.reuse, R13, !P2 ;  /* 0x0000000d0b00720c */ /* 0x040fe40005722270 */
[C---:B------:R-:W-:Y:S02]  /*0520*/  ISETP.LT.AND P0, PT, R11.reuse, R10, !P0 ;  /* 0x0000000a0b00720c */ /* 0x040fe40004701270 */
[----:B------:R-:W-:-:S04]  /*0530*/  ISETP.EQ.AND P2, PT, R11, RZ, !P2 ;  /* 0x000000ff0b00720c */ /* 0x000fc80005742270 */
[----:B------:R-:W-:-:S13]  /*0540*/  PLOP3.LUT P0, PT, P2, P0, P1, 0xfe, 0x0 ;  /* 0x000000000000781c */ /* 0x000fda0001701f16 */
[----:B------:R-:W-:Y:S05]  /*0550*/  @!P0 BREAK.RELIABLE B1 ;  /* 0x0000000000018942 */ /* 0x000fea0003800100 */
[----:B------:R-:W-:Y:S05]  /*0560*/  @!P0 BRA `(.L_x_15) ;  /* 0x00000000000c8947 */ /* 0x000fea0003800000 */
.L_x_14:
[----:B------:R-:W-:Y:S05]  /*0570*/  BSYNC.RELIABLE B1 ;  /* 0x0000000000017941 */ /* 0x000fea0003800100 */
.L_x_13:
[----:B--2---:R-:W2:Y:S04]  /*0580*/  LDG.E.64 R4, desc[UR6][R4.64] ;  /* 0x0000000604047981 */ /* 0x004ea8000c1e1b00 */
[----:B--2---:R0:W-:Y:S02]  /*0590*/  STS.64 [R2], R4 ;  /* 0x0000000402007388 */ /* 0x0041e40000000a00 */
.L_x_15:
[----:B------:R-:W-:Y:S05]  /*05a0*/  BSYNC.RECONVERGENT B0 ;  /* 0x0000000000007941 */ /* 0x000fea0003800200 */
.L_x_12:
[----:B------:R-:W-:Y:S05]  /*05b0*/  WARPSYNC.ALL ;  /* 0x0000000000007948 */ /* 0x000fea0003800000 */
[----:B------:R-:W-:Y:S01]  /*05c0*/  BAR.SYNC.DEFER_BLOCKING 0x0 ;  /* 0x0000000000007b1d */ /* 0x000fe20000010000 */
[C---:B0-2---:R-:W-:Y:S02]  /*05d0*/  LOP3.LUT R4, R0.reuse, 0x1, RZ, 0xc0, !PT ;  /* 0x0000000100047812 */ /* 0x045fe400078ec0ff */
[----:B------:R-:W-:Y:S02]  /*05e0*/  LOP3.LUT P0, RZ, R0, 0x3, RZ, 0xc0, !PT ;  /* 0x0000000300ff7812 */ /* 0x000fe4000780c0ff */
[----:B------:R-:W-:-:S13]  /*05f0*/  ISETP.NE.U32.AND P1, PT, R4, 0x1, PT ;  /* 0x000000010400780c */ /* 0x000fda0003f25070 */
[----:B------:R-:W-:Y:S04]  /*0600*/  @P1 LDS.64 R4, [R2+0x8] ;  /* 0x0000080002041984 */ /* 0x000fe80000000a00 */
[----:B------:R-:W0:Y:S02]  /*0610*/  @P1 LDS.64 R6, [R2] ;  /* 0x0000000002061984 */ /* 0x000e240000000a00 */
[----:B0-----:R-:W-:-:S07]  /*0620*/  @P1 DADD R4, R4, R6 ;  /* 0x0000000004041229 */ /* 0x001fce0000000006 */
[----:B------:R-:W-:Y:S01]  /*0630*/  @P1 STS.64 [R2], R4 ;  /* 0x0000000402001388 */ /* 0x000fe20000000a00 */
[----:B------:R-:W-:Y:S01]  /*0640*/  BAR.SYNC.DEFER_BLOCKING 0x0 ;  /* 0x0000000000007b1d */ /* 0x000fe20000010000 */
[----:B------:R-:W-:-:S05]  /*0650*/  LOP3.LUT P1, RZ, R0, 0x7, RZ, 0xc0, !PT ;  /* 0x0000000700ff7812 */ /* 0x000fca000782c0ff */
[----:B------:R-:W-:Y:S04]  /*0660*/  @!P0 LDS.64 R6, [R2+0x10] ;  /* 0x0000100002068984 */ /* 0x000fe80000000a00 */
[----:B------:R-:W0:Y:S02]  /*0670*/  @!P0 LDS.64 R10, [R2] ;  /* 0x00000000020a8984 */ /* 0x000e240000000a00 */
[----:B0-----:R-:W-:-:S07]  /*0680*/  @!P0 DADD R6, R6, R10 ;  /* 0x0000000006068229 */ /* 0x001fce000000000a */
[----:B------:R-:W-:Y:S01]  /*0690*/  @!P0 STS.64 [R2], R6 ;  /* 0x0000000602008388 */ /* 0x000fe20000000a00 */
        /* <DEDUP_REMOVED lines=43> */
[----:B------:R-:W-:-:S05]  /*0950*/  LOP3.LUT P1, RZ, R0, R9, RZ, 0xfc, !PT ;  /* 0x0000000900ff7212 */ /* 0x000fca000782fcff */
[----:B------:R-:W-:Y:S04]  /*0960*/  @!P0 LDS.64 R4, [R2+0x1000] ;  /* 0x0010000002048984 */ /* 0x000fe80000000a00 */
[----:B------:R-:W0:Y:S02]  /*0970*/  @!P0 LDS.64 R12, [R2] ;  /* 0x00000000020c8984 */ /* 0x000e240000000a00 */
[----:B0-----:R-:W-:-:S07]  /*0980*/  @!P0 DADD R4, R4, R12 ;  /* 0x0000000004048229 */ /* 0x001fce000000000c */
[----:B------:R0:W-:Y:S01]  /*0990*/  @!P0 STS.64 [R2], R4 ;  /* 0x0000000402008388 */ /* 0x0001e20000000a00 */
[----:B------:R-:W-:Y:S08]  /*09a0*/  BAR.SYNC.DEFER_BLOCKING 0x0 ;  /* 0x0000000000007b1d */ /* 0x000ff00000010000 */
[----:B------:R-:W-:Y:S06]  /*09b0*/  BAR.SYNC.DEFER_BLOCKING 0x0 ;  /* 0x0000000000007b1d */ /* 0x000fec0000010000 */
[----:B------:R-:W-:Y:S05]  /*09c0*/  @P1 EXIT ;  /* 0x000000000000194d */ /* 0x000fea0003800000 */
[----:B0-----:R-:W0:Y:S01]  /*09d0*/  LDS.64 R2, [UR4] ;  /* 0x00000004ff027984 */ /* 0x001e220008000a00 */
[----:B------:R-:W1:Y:S08]  /*09e0*/  LDC R7, c[0x0][0x390] ;  /* 0x0000e400ff077b82 */ /* 0x000e700000000800 */
[----:B------:R-:W2:Y:S01]  /*09f0*/  LDC.64 R4, c[0x0][0x398] ;  /* 0x0000e600ff047b82 */ /* 0x000ea20000000a00 */
[----:B-1----:R-:W-:-:S04]  /*0a00*/  IMAD R7, R8, R7, UR8 ;  /* 0x0000000808077e24 */ /* 0x002fc8000f8e0207 */
[----:B--2---:R-:W-:-:S05]  /*0a10*/  IMAD.WIDE.U32 R4, R7, 0x8, R4 ;  /* 0x0000000807047825 */ /* 0x004fca00078e0004 */
[----:B0-----:R-:W-:Y:S01]  /*0a20*/  STG.E.64 desc[UR6][R4.64], R2 ;  /* 0x0000000204007986 */ /* 0x001fe2000c101b06 */
[----:B------:R-:W-:Y:S05]  /*0a30*/  EXIT ;  /* 0x000000000000794d */ /* 0x000fea0003800000 */
.L_x_16:
        /* <DEDUP_REMOVED lines=12> */
.L_x_20:


//--------------------- .nv.shared.reserved.0     --------------------------
	.section	.nv.shared.reserved.0,"aw",@nobits
	.weak		__nv_reservedSMEM_offset_0_alias
	.size		__nv_reservedSMEM_offset_0_alias, 0, 64
	.other		__nv_reservedSMEM_offset_0_alias,@"STO_CUDA_RESERVED_SHARED STV_DEFAULT"
__nv_reservedSMEM_offset_0_alias:
	.zero		0
	.zero		64


//--------------------- .nv.shared._Z16verification_gpuPdS_iS_iS_ --------------------------
	.section	.nv.shared._Z16verification_gpuPdS_iS_iS_,"aw",@nobits
	.sectionflags	@""
	.align	8
.nv.shared._Z16verification_gpuPdS_iS_iS_:
	.zero		9216


//--------------------- .nv.shared._Z8func_gpuPdS_iiS_i --------------------------
	.section	.nv.shared._Z8func_gpuPdS_iiS_i,"aw",@nobits
	.sectionflags	@""
	.align	8
.nv.shared._Z8func_gpuPdS_iiS_i:
	.zero		9216


//--------------------- .nv.constant0._Z17verification_gpu1PdS_iS_iS_ --------------------------
	.section	.nv.constant0._Z17verification_gpu1PdS_iS_iS_,"a",@progbits
	.sectionflags	@""
	.align	4
.nv.constant0._Z17verification_gpu1PdS_iS_iS_:
	.zero		944


//--------------------- .nv.constant0._Z16verification_gpuPdS_iS_iS_ --------------------------
	.section	.nv.constant0._Z16verification_gpuPdS_iS_iS_,"a",@progbits
	.sectionflags	@""
	.align	4
.nv.constant0._Z16verification_gpuPdS_iS_iS_:
	.zero		944


//--------------------- .nv.constant0._Z12func_gpu_cpyPdS_iiS_i --------------------------
	.section	.nv.constant0._Z12func_gpu_cpyPdS_iiS_i,"a",@progbits
	.sectionflags	@""
	.align	4
.nv.constant0._Z12func_gpu_cpyPdS_iiS_i:
	.zero		932


//--------------------- .nv.constant0._Z8func_gpuPdS_iiS_i --------------------------
	.section	.nv.constant0._Z8func_gpuPdS_iiS_i,"a",@progbits
	.sectionflags	@""
	.align	4
.nv.constant0._Z8func_gpuPdS_iiS_i:
	.zero		932


//--------------------- SYMBOLS --------------------------

	.type		.nv.reservedSmem.offset0,@object
	.size		.nv.reservedSmem.offset0,0x4
	.type		.nv.reservedSmem.cap,@object
	.size		.nv.reservedSmem.cap,0x4
